//
// Generated by NVIDIA NVVM Compiler
//
// Compiler Build ID: CL-36424714
// Cuda compilation tools, release 13.0, V13.0.88
// Based on NVVM 20.0.0
//

.version 9.0
.target sm_100
.address_size 64

	// .globl	_Z14FluffyRecoverymmmmP10ulonglong4Pi
.const .align 8 .b8 recovery[336];
// _ZZ14FluffyRecoverymmmmP10ulonglong4PiE6nonces has been demoted
// _ZZ12FluffySeed2AmmmmP10ulonglong4PiE3tmp has been demoted
// _ZZ12FluffySeed2AmmmmP10ulonglong4PiE8counters has been demoted
// _ZZ12FluffySeed2BPK5uint2P10ulonglong4PKiPiiE3tmp has been demoted
// _ZZ12FluffySeed2BPK5uint2P10ulonglong4PKiPiiE8counters has been demoted
// _ZZ10FluffyTailPK5uint2PS_PKiPiE7destIdx has been demoted
// _ZZ11FluffyRoundILi133120ELi87040EEvPK5uint2PS0_PKiPiE9ecounters has been demoted
// _ZZ11FluffyRoundILi87040ELi87040EEvPK5uint2PS0_PKiPiE9ecounters has been demoted

.visible .entry _Z14FluffyRecoverymmmmP10ulonglong4Pi(
	.param .u64 _Z14FluffyRecoverymmmmP10ulonglong4Pi_param_0,
	.param .u64 _Z14FluffyRecoverymmmmP10ulonglong4Pi_param_1,
	.param .u64 _Z14FluffyRecoverymmmmP10ulonglong4Pi_param_2,
	.param .u64 _Z14FluffyRecoverymmmmP10ulonglong4Pi_param_3,
	.param .u64 .ptr .align 1 _Z14FluffyRecoverymmmmP10ulonglong4Pi_param_4,
	.param .u64 .ptr .align 1 _Z14FluffyRecoverymmmmP10ulonglong4Pi_param_5
)
{
	.reg .pred 	%p<12>;
	.reg .b32 	%r<252>;
	.reg .b64 	%rd<190>;
	// demoted variable
	.shared .align 4 .b8 _ZZ14FluffyRecoverymmmmP10ulonglong4PiE6nonces[168];
	ld.param.u64 	%rd8, [_Z14FluffyRecoverymmmmP10ulonglong4Pi_param_0];
	ld.param.u64 	%rd9, [_Z14FluffyRecoverymmmmP10ulonglong4Pi_param_1];
	ld.param.u64 	%rd10, [_Z14FluffyRecoverymmmmP10ulonglong4Pi_param_2];
	ld.param.u64 	%rd11, [_Z14FluffyRecoverymmmmP10ulonglong4Pi_param_3];
	ld.param.u64 	%rd12, [_Z14FluffyRecoverymmmmP10ulonglong4Pi_param_5];
	mov.u32 	%r1, %tid.x;
	setp.gt.u32 	%p1, %r1, 41;
	shl.b32 	%r13, %r1, 2;
	mov.u32 	%r14, _ZZ14FluffyRecoverymmmmP10ulonglong4PiE6nonces;
	add.s32 	%r2, %r14, %r13;
	@%p1 bra 	$L__BB0_2;
	mov.b32 	%r15, 0;
	st.shared.u32 	[%r2], %r15;
$L__BB0_2:
	bar.sync 	0;
	mov.u32 	%r17, %ctaid.x;
	mov.u32 	%r18, %ntid.x;
	mad.lo.s32 	%r19, %r18, %r17, %r1;
	shl.b32 	%r3, %r19, 12;
	add.s64 	%rd13, %rd9, %rd8;
	mov.b64 	{%r20, %r21}, %rd9;
	shf.l.wrap.b32 	%r22, %r20, %r21, 13;
	shf.l.wrap.b32 	%r23, %r21, %r20, 13;
	mov.b64 	%rd14, {%r23, %r22};
	xor.b64  	%rd1, %rd14, %rd13;
	mov.b64 	{%r24, %r25}, %rd13;
	mov.b64 	%rd2, {%r25, %r24};
	mov.b64 	{%r26, %r27}, %rd1;
	shf.l.wrap.b32 	%r28, %r26, %r27, 17;
	shf.l.wrap.b32 	%r29, %r27, %r26, 17;
	mov.b64 	%rd3, {%r29, %r28};
	mov.b32 	%r249, 0;
	mov.u64 	%rd183, recovery;
	add.s64 	%rd15, %rd183, 8;
$L__BB0_3:
	add.s32 	%r5, %r249, %r3;
	mul.wide.s32 	%rd16, %r5, 2;
	xor.b64  	%rd17, %rd16, %rd11;
	add.s64 	%rd18, %rd17, %rd10;
	mov.b64 	{%r32, %r33}, %rd17;
	shf.l.wrap.b32 	%r34, %r32, %r33, 16;
	shf.l.wrap.b32 	%r35, %r33, %r32, 16;
	mov.b64 	%rd19, {%r35, %r34};
	xor.b64  	%rd20, %rd19, %rd18;
	add.s64 	%rd21, %rd18, %rd1;
	add.s64 	%rd22, %rd20, %rd2;
	mov.b64 	{%r36, %r37}, %rd20;
	shf.l.wrap.b32 	%r38, %r36, %r37, 21;
	shf.l.wrap.b32 	%r39, %r37, %r36, 21;
	mov.b64 	%rd23, {%r39, %r38};
	xor.b64  	%rd24, %rd21, %rd3;
	xor.b64  	%rd25, %rd23, %rd22;
	mov.b64 	{%r40, %r41}, %rd21;
	mov.b64 	%rd26, {%r41, %r40};
	add.s64 	%rd27, %rd22, %rd24;
	add.s64 	%rd28, %rd25, %rd26;
	mov.b64 	{%r42, %r43}, %rd24;
	shf.l.wrap.b32 	%r44, %r42, %r43, 13;
	shf.l.wrap.b32 	%r45, %r43, %r42, 13;
	mov.b64 	%rd29, {%r45, %r44};
	mov.b64 	{%r46, %r47}, %rd25;
	shf.l.wrap.b32 	%r48, %r46, %r47, 16;
	shf.l.wrap.b32 	%r49, %r47, %r46, 16;
	mov.b64 	%rd30, {%r49, %r48};
	xor.b64  	%rd31, %rd29, %rd27;
	xor.b64  	%rd32, %rd30, %rd28;
	mov.b64 	{%r50, %r51}, %rd27;
	mov.b64 	%rd33, {%r51, %r50};
	add.s64 	%rd34, %rd28, %rd31;
	add.s64 	%rd35, %rd32, %rd33;
	mov.b64 	{%r52, %r53}, %rd31;
	shf.l.wrap.b32 	%r54, %r52, %r53, 17;
	shf.l.wrap.b32 	%r55, %r53, %r52, 17;
	mov.b64 	%rd36, {%r55, %r54};
	mov.b64 	{%r56, %r57}, %rd32;
	shf.l.wrap.b32 	%r58, %r56, %r57, 21;
	shf.l.wrap.b32 	%r59, %r57, %r56, 21;
	mov.b64 	%rd37, {%r59, %r58};
	xor.b64  	%rd38, %rd36, %rd34;
	xor.b64  	%rd39, %rd37, %rd35;
	mov.b64 	{%r60, %r61}, %rd34;
	mov.b64 	%rd40, {%r61, %r60};
	xor.b64  	%rd41, %rd35, %rd16;
	xor.b64  	%rd42, %rd40, 255;
	add.s64 	%rd43, %rd41, %rd38;
	add.s64 	%rd44, %rd42, %rd39;
	mov.b64 	{%r62, %r63}, %rd38;
	shf.l.wrap.b32 	%r64, %r62, %r63, 13;
	shf.l.wrap.b32 	%r65, %r63, %r62, 13;
	mov.b64 	%rd45, {%r65, %r64};
	mov.b64 	{%r66, %r67}, %rd39;
	shf.l.wrap.b32 	%r68, %r66, %r67, 16;
	shf.l.wrap.b32 	%r69, %r67, %r66, 16;
	mov.b64 	%rd46, {%r69, %r68};
	xor.b64  	%rd47, %rd43, %rd45;
	xor.b64  	%rd48, %rd46, %rd44;
	mov.b64 	{%r70, %r71}, %rd43;
	mov.b64 	%rd49, {%r71, %r70};
	add.s64 	%rd50, %rd47, %rd44;
	add.s64 	%rd51, %rd49, %rd48;
	mov.b64 	{%r72, %r73}, %rd47;
	shf.l.wrap.b32 	%r74, %r72, %r73, 17;
	shf.l.wrap.b32 	%r75, %r73, %r72, 17;
	mov.b64 	%rd52, {%r75, %r74};
	mov.b64 	{%r76, %r77}, %rd48;
	shf.l.wrap.b32 	%r78, %r76, %r77, 21;
	shf.l.wrap.b32 	%r79, %r77, %r76, 21;
	mov.b64 	%rd53, {%r79, %r78};
	xor.b64  	%rd54, %rd52, %rd50;
	xor.b64  	%rd55, %rd53, %rd51;
	mov.b64 	{%r80, %r81}, %rd50;
	mov.b64 	%rd56, {%r81, %r80};
	add.s64 	%rd57, %rd54, %rd51;
	add.s64 	%rd58, %rd56, %rd55;
	mov.b64 	{%r82, %r83}, %rd54;
	shf.l.wrap.b32 	%r84, %r82, %r83, 13;
	shf.l.wrap.b32 	%r85, %r83, %r82, 13;
	mov.b64 	%rd59, {%r85, %r84};
	mov.b64 	{%r86, %r87}, %rd55;
	shf.l.wrap.b32 	%r88, %r86, %r87, 16;
	shf.l.wrap.b32 	%r89, %r87, %r86, 16;
	mov.b64 	%rd60, {%r89, %r88};
	xor.b64  	%rd61, %rd59, %rd57;
	xor.b64  	%rd62, %rd60, %rd58;
	mov.b64 	{%r90, %r91}, %rd57;
	mov.b64 	%rd63, {%r91, %r90};
	add.s64 	%rd64, %rd61, %rd58;
	add.s64 	%rd65, %rd63, %rd62;
	mov.b64 	{%r92, %r93}, %rd61;
	shf.l.wrap.b32 	%r94, %r92, %r93, 17;
	shf.l.wrap.b32 	%r95, %r93, %r92, 17;
	mov.b64 	%rd66, {%r95, %r94};
	mov.b64 	{%r96, %r97}, %rd62;
	shf.l.wrap.b32 	%r98, %r96, %r97, 21;
	shf.l.wrap.b32 	%r99, %r97, %r96, 21;
	mov.b64 	%rd67, {%r99, %r98};
	xor.b64  	%rd68, %rd66, %rd64;
	xor.b64  	%rd69, %rd67, %rd65;
	mov.b64 	{%r100, %r101}, %rd64;
	mov.b64 	%rd70, {%r101, %r100};
	add.s64 	%rd71, %rd68, %rd65;
	add.s64 	%rd72, %rd70, %rd69;
	mov.b64 	{%r102, %r103}, %rd68;
	shf.l.wrap.b32 	%r104, %r102, %r103, 13;
	shf.l.wrap.b32 	%r105, %r103, %r102, 13;
	mov.b64 	%rd73, {%r105, %r104};
	mov.b64 	{%r106, %r107}, %rd69;
	shf.l.wrap.b32 	%r108, %r106, %r107, 16;
	shf.l.wrap.b32 	%r109, %r107, %r106, 16;
	mov.b64 	%rd74, {%r109, %r108};
	xor.b64  	%rd75, %rd73, %rd71;
	xor.b64  	%rd76, %rd74, %rd72;
	mov.b64 	{%r110, %r111}, %rd71;
	mov.b64 	%rd77, {%r111, %r110};
	add.s64 	%rd78, %rd75, %rd72;
	add.s64 	%rd79, %rd77, %rd76;
	mov.b64 	{%r112, %r113}, %rd75;
	shf.l.wrap.b32 	%r114, %r112, %r113, 17;
	shf.l.wrap.b32 	%r115, %r113, %r112, 17;
	mov.b64 	%rd80, {%r115, %r114};
	mov.b64 	{%r116, %r117}, %rd76;
	shf.l.wrap.b32 	%r118, %r116, %r117, 21;
	shf.l.wrap.b32 	%r119, %r117, %r116, 21;
	mov.b64 	%rd81, {%r119, %r118};
	xor.b64  	%rd82, %rd80, %rd78;
	xor.b64  	%rd83, %rd81, %rd79;
	mov.b64 	{%r120, %r121}, %rd78;
	mov.b64 	%rd84, {%r121, %r120};
	add.s64 	%rd85, %rd82, %rd79;
	add.s64 	%rd86, %rd84, %rd83;
	mov.b64 	{%r122, %r123}, %rd82;
	shf.l.wrap.b32 	%r124, %r122, %r123, 13;
	shf.l.wrap.b32 	%r125, %r123, %r122, 13;
	mov.b64 	%rd87, {%r125, %r124};
	mov.b64 	{%r126, %r127}, %rd83;
	shf.l.wrap.b32 	%r128, %r126, %r127, 16;
	shf.l.wrap.b32 	%r129, %r127, %r126, 16;
	mov.b64 	%rd88, {%r129, %r128};
	xor.b64  	%rd89, %rd87, %rd85;
	xor.b64  	%rd90, %rd88, %rd86;
	add.s64 	%rd91, %rd89, %rd86;
	mov.b64 	{%r130, %r131}, %rd89;
	shf.l.wrap.b32 	%r132, %r130, %r131, 17;
	shf.l.wrap.b32 	%r133, %r131, %r130, 17;
	mov.b64 	%rd92, {%r133, %r132};
	mov.b64 	{%r134, %r135}, %rd90;
	shf.l.wrap.b32 	%r136, %r134, %r135, 21;
	shf.l.wrap.b32 	%r137, %r135, %r134, 21;
	mov.b64 	%rd93, {%r137, %r136};
	shr.u64 	%rd94, %rd91, 32;
	xor.b64  	%rd95, %rd93, %rd92;
	xor.b64  	%rd96, %rd95, %rd94;
	xor.b64  	%rd97, %rd96, %rd91;
	and.b64  	%rd98, %rd97, 536870911;
	or.b64  	%rd99, %rd16, 1;
	xor.b64  	%rd100, %rd99, %rd11;
	add.s64 	%rd101, %rd100, %rd10;
	mov.b64 	{%r138, %r139}, %rd100;
	shf.l.wrap.b32 	%r140, %r138, %r139, 16;
	shf.l.wrap.b32 	%r141, %r139, %r138, 16;
	mov.b64 	%rd102, {%r141, %r140};
	xor.b64  	%rd103, %rd102, %rd101;
	add.s64 	%rd104, %rd101, %rd1;
	add.s64 	%rd105, %rd103, %rd2;
	mov.b64 	{%r142, %r143}, %rd103;
	shf.l.wrap.b32 	%r144, %r142, %r143, 21;
	shf.l.wrap.b32 	%r145, %r143, %r142, 21;
	mov.b64 	%rd106, {%r145, %r144};
	xor.b64  	%rd107, %rd104, %rd3;
	xor.b64  	%rd108, %rd106, %rd105;
	mov.b64 	{%r146, %r147}, %rd104;
	mov.b64 	%rd109, {%r147, %r146};
	add.s64 	%rd110, %rd105, %rd107;
	add.s64 	%rd111, %rd108, %rd109;
	mov.b64 	{%r148, %r149}, %rd107;
	shf.l.wrap.b32 	%r150, %r148, %r149, 13;
	shf.l.wrap.b32 	%r151, %r149, %r148, 13;
	mov.b64 	%rd112, {%r151, %r150};
	mov.b64 	{%r152, %r153}, %rd108;
	shf.l.wrap.b32 	%r154, %r152, %r153, 16;
	shf.l.wrap.b32 	%r155, %r153, %r152, 16;
	mov.b64 	%rd113, {%r155, %r154};
	xor.b64  	%rd114, %rd112, %rd110;
	xor.b64  	%rd115, %rd113, %rd111;
	mov.b64 	{%r156, %r157}, %rd110;
	mov.b64 	%rd116, {%r157, %r156};
	add.s64 	%rd117, %rd111, %rd114;
	add.s64 	%rd118, %rd115, %rd116;
	mov.b64 	{%r158, %r159}, %rd114;
	shf.l.wrap.b32 	%r160, %r158, %r159, 17;
	shf.l.wrap.b32 	%r161, %r159, %r158, 17;
	mov.b64 	%rd119, {%r161, %r160};
	mov.b64 	{%r162, %r163}, %rd115;
	shf.l.wrap.b32 	%r164, %r162, %r163, 21;
	shf.l.wrap.b32 	%r165, %r163, %r162, 21;
	mov.b64 	%rd120, {%r165, %r164};
	xor.b64  	%rd121, %rd119, %rd117;
	xor.b64  	%rd122, %rd120, %rd118;
	mov.b64 	{%r166, %r167}, %rd117;
	mov.b64 	%rd123, {%r167, %r166};
	xor.b64  	%rd124, %rd118, %rd99;
	xor.b64  	%rd125, %rd123, 255;
	add.s64 	%rd126, %rd124, %rd121;
	add.s64 	%rd127, %rd125, %rd122;
	mov.b64 	{%r168, %r169}, %rd121;
	shf.l.wrap.b32 	%r170, %r168, %r169, 13;
	shf.l.wrap.b32 	%r171, %r169, %r168, 13;
	mov.b64 	%rd128, {%r171, %r170};
	mov.b64 	{%r172, %r173}, %rd122;
	shf.l.wrap.b32 	%r174, %r172, %r173, 16;
	shf.l.wrap.b32 	%r175, %r173, %r172, 16;
	mov.b64 	%rd129, {%r175, %r174};
	xor.b64  	%rd130, %rd126, %rd128;
	xor.b64  	%rd131, %rd129, %rd127;
	mov.b64 	{%r176, %r177}, %rd126;
	mov.b64 	%rd132, {%r177, %r176};
	add.s64 	%rd133, %rd130, %rd127;
	add.s64 	%rd134, %rd132, %rd131;
	mov.b64 	{%r178, %r179}, %rd130;
	shf.l.wrap.b32 	%r180, %r178, %r179, 17;
	shf.l.wrap.b32 	%r181, %r179, %r178, 17;
	mov.b64 	%rd135, {%r181, %r180};
	mov.b64 	{%r182, %r183}, %rd131;
	shf.l.wrap.b32 	%r184, %r182, %r183, 21;
	shf.l.wrap.b32 	%r185, %r183, %r182, 21;
	mov.b64 	%rd136, {%r185, %r184};
	xor.b64  	%rd137, %rd135, %rd133;
	xor.b64  	%rd138, %rd136, %rd134;
	mov.b64 	{%r186, %r187}, %rd133;
	mov.b64 	%rd139, {%r187, %r186};
	add.s64 	%rd140, %rd137, %rd134;
	add.s64 	%rd141, %rd139, %rd138;
	mov.b64 	{%r188, %r189}, %rd137;
	shf.l.wrap.b32 	%r190, %r188, %r189, 13;
	shf.l.wrap.b32 	%r191, %r189, %r188, 13;
	mov.b64 	%rd142, {%r191, %r190};
	mov.b64 	{%r192, %r193}, %rd138;
	shf.l.wrap.b32 	%r194, %r192, %r193, 16;
	shf.l.wrap.b32 	%r195, %r193, %r192, 16;
	mov.b64 	%rd143, {%r195, %r194};
	xor.b64  	%rd144, %rd142, %rd140;
	xor.b64  	%rd145, %rd143, %rd141;
	mov.b64 	{%r196, %r197}, %rd140;
	mov.b64 	%rd146, {%r197, %r196};
	add.s64 	%rd147, %rd144, %rd141;
	add.s64 	%rd148, %rd146, %rd145;
	mov.b64 	{%r198, %r199}, %rd144;
	shf.l.wrap.b32 	%r200, %r198, %r199, 17;
	shf.l.wrap.b32 	%r201, %r199, %r198, 17;
	mov.b64 	%rd149, {%r201, %r200};
	mov.b64 	{%r202, %r203}, %rd145;
	shf.l.wrap.b32 	%r204, %r202, %r203, 21;
	shf.l.wrap.b32 	%r205, %r203, %r202, 21;
	mov.b64 	%rd150, {%r205, %r204};
	xor.b64  	%rd151, %rd149, %rd147;
	xor.b64  	%rd152, %rd150, %rd148;
	mov.b64 	{%r206, %r207}, %rd147;
	mov.b64 	%rd153, {%r207, %r206};
	add.s64 	%rd154, %rd151, %rd148;
	add.s64 	%rd155, %rd153, %rd152;
	mov.b64 	{%r208, %r209}, %rd151;
	shf.l.wrap.b32 	%r210, %r208, %r209, 13;
	shf.l.wrap.b32 	%r211, %r209, %r208, 13;
	mov.b64 	%rd156, {%r211, %r210};
	mov.b64 	{%r212, %r213}, %rd152;
	shf.l.wrap.b32 	%r214, %r212, %r213, 16;
	shf.l.wrap.b32 	%r215, %r213, %r212, 16;
	mov.b64 	%rd157, {%r215, %r214};
	xor.b64  	%rd158, %rd156, %rd154;
	xor.b64  	%rd159, %rd157, %rd155;
	mov.b64 	{%r216, %r217}, %rd154;
	mov.b64 	%rd160, {%r217, %r216};
	add.s64 	%rd161, %rd158, %rd155;
	add.s64 	%rd162, %rd160, %rd159;
	mov.b64 	{%r218, %r219}, %rd158;
	shf.l.wrap.b32 	%r220, %r218, %r219, 17;
	shf.l.wrap.b32 	%r221, %r219, %r218, 17;
	mov.b64 	%rd163, {%r221, %r220};
	mov.b64 	{%r222, %r223}, %rd159;
	shf.l.wrap.b32 	%r224, %r222, %r223, 21;
	shf.l.wrap.b32 	%r225, %r223, %r222, 21;
	mov.b64 	%rd164, {%r225, %r224};
	xor.b64  	%rd165, %rd163, %rd161;
	xor.b64  	%rd166, %rd164, %rd162;
	mov.b64 	{%r226, %r227}, %rd161;
	mov.b64 	%rd167, {%r227, %r226};
	add.s64 	%rd168, %rd165, %rd162;
	add.s64 	%rd169, %rd167, %rd166;
	mov.b64 	{%r228, %r229}, %rd165;
	shf.l.wrap.b32 	%r230, %r228, %r229, 13;
	shf.l.wrap.b32 	%r231, %r229, %r228, 13;
	mov.b64 	%rd170, {%r231, %r230};
	mov.b64 	{%r232, %r233}, %rd166;
	shf.l.wrap.b32 	%r234, %r232, %r233, 16;
	shf.l.wrap.b32 	%r235, %r233, %r232, 16;
	mov.b64 	%rd171, {%r235, %r234};
	xor.b64  	%rd172, %rd170, %rd168;
	xor.b64  	%rd173, %rd171, %rd169;
	add.s64 	%rd174, %rd172, %rd169;
	mov.b64 	{%r236, %r237}, %rd172;
	shf.l.wrap.b32 	%r238, %r236, %r237, 17;
	shf.l.wrap.b32 	%r239, %r237, %r236, 17;
	mov.b64 	%rd175, {%r239, %r238};
	mov.b64 	{%r240, %r241}, %rd173;
	shf.l.wrap.b32 	%r242, %r240, %r241, 21;
	shf.l.wrap.b32 	%r243, %r241, %r240, 21;
	mov.b64 	%rd176, {%r243, %r242};
	shr.u64 	%rd177, %rd174, 32;
	xor.b64  	%rd178, %rd176, %rd175;
	xor.b64  	%rd179, %rd178, %rd177;
	xor.b64  	%rd180, %rd179, %rd174;
	shl.b64 	%rd181, %rd180, 32;
	and.b64  	%rd182, %rd181, 2305843004918726656;
	or.b64  	%rd4, %rd182, %rd98;
	mov.b64 	{%r244, %r245}, %rd4;
	mov.b64 	%rd5, {%r245, %r244};
	mov.b32 	%r251, 4;
	mov.b32 	%r250, 0;
	mov.u64 	%rd189, %rd15;
$L__BB0_4:
	ld.const.u64 	%rd184, [%rd189+-8];
	setp.ne.s64 	%p2, %rd184, %rd4;
	setp.ne.s64 	%p3, %rd184, %rd5;
	mov.u32 	%r246, _ZZ14FluffyRecoverymmmmP10ulonglong4PiE6nonces;
	add.s32 	%r8, %r246, %r250;
	and.pred  	%p4, %p2, %p3;
	@%p4 bra 	$L__BB0_6;
	st.shared.u32 	[%r8], %r5;
$L__BB0_6:
	ld.const.u64 	%rd185, [%rd189];
	setp.ne.s64 	%p5, %rd185, %rd4;
	setp.ne.s64 	%p6, %rd185, %rd5;
	and.pred  	%p7, %p5, %p6;
	@%p7 bra 	$L__BB0_8;
	add.s32 	%r248, %r246, %r251;
	st.shared.u32 	[%r248], %r5;
$L__BB0_8:
	add.s32 	%r251, %r251, 8;
	add.s32 	%r250, %r250, 8;
	add.s64 	%rd189, %rd189, 16;
	setp.ne.s32 	%p8, %r251, 172;
	@%p8 bra 	$L__BB0_4;
	add.s32 	%r249, %r249, 1;
	setp.ne.s32 	%p9, %r249, 4096;
	@%p9 bra 	$L__BB0_3;
	setp.gt.u32 	%p10, %r1, 41;
	bar.sync 	0;
	@%p10 bra 	$L__BB0_13;
	ld.shared.u32 	%r12, [%r2];
	setp.eq.s32 	%p11, %r12, 0;
	@%p11 bra 	$L__BB0_13;
	cvta.to.global.u64 	%rd186, %rd12;
	mul.wide.u32 	%rd187, %r1, 4;
	add.s64 	%rd188, %rd186, %rd187;
	st.global.u32 	[%rd188], %r12;
$L__BB0_13:
	ret;

}
	// .globl	_Z12FluffySeed2AmmmmP10ulonglong4Pi
.visible .entry _Z12FluffySeed2AmmmmP10ulonglong4Pi(
	.param .u64 _Z12FluffySeed2AmmmmP10ulonglong4Pi_param_0,
	.param .u64 _Z12FluffySeed2AmmmmP10ulonglong4Pi_param_1,
	.param .u64 _Z12FluffySeed2AmmmmP10ulonglong4Pi_param_2,
	.param .u64 _Z12FluffySeed2AmmmmP10ulonglong4Pi_param_3,
	.param .u64 .ptr .align 1 _Z12FluffySeed2AmmmmP10ulonglong4Pi_param_4,
	.param .u64 .ptr .align 1 _Z12FluffySeed2AmmmmP10ulonglong4Pi_param_5
)
{
	.reg .pred 	%p<15>;
	.reg .b32 	%r<312>;
	.reg .b64 	%rd<250>;
	// demoted variable
	.shared .align 8 .b8 _ZZ12FluffySeed2AmmmmP10ulonglong4PiE3tmp[8192];
	// demoted variable
	.shared .align 4 .b8 _ZZ12FluffySeed2AmmmmP10ulonglong4PiE8counters[256];
	ld.param.u64 	%rd19, [_Z12FluffySeed2AmmmmP10ulonglong4Pi_param_0];
	ld.param.u64 	%rd20, [_Z12FluffySeed2AmmmmP10ulonglong4Pi_param_1];
	ld.param.u64 	%rd21, [_Z12FluffySeed2AmmmmP10ulonglong4Pi_param_4];
	ld.param.u64 	%rd22, [_Z12FluffySeed2AmmmmP10ulonglong4Pi_param_5];
	cvta.to.global.u64 	%rd1, %rd21;
	cvta.to.global.u64 	%rd23, %rd22;
	mov.u32 	%r28, %ntid.x;
	mov.u32 	%r29, %ctaid.x;
	mov.u32 	%r30, %tid.x;
	mad.lo.s32 	%r31, %r28, %r29, %r30;
	shl.b32 	%r32, %r30, 2;
	mov.u32 	%r33, _ZZ12FluffySeed2AmmmmP10ulonglong4PiE8counters;
	add.s32 	%r1, %r33, %r32;
	mov.b32 	%r308, 0;
	st.shared.u32 	[%r1], %r308;
	bar.sync 	0;
	shl.b32 	%r2, %r31, 14;
	add.s64 	%rd24, %rd20, %rd19;
	mov.b64 	{%r34, %r35}, %rd20;
	shf.l.wrap.b32 	%r36, %r34, %r35, 13;
	shf.l.wrap.b32 	%r37, %r35, %r34, 13;
	mov.b64 	%rd25, {%r37, %r36};
	xor.b64  	%rd2, %rd25, %rd24;
	mov.b64 	{%r38, %r39}, %rd24;
	mov.b64 	%rd3, {%r39, %r38};
	mov.b64 	{%r40, %r41}, %rd2;
	shf.l.wrap.b32 	%r42, %r40, %r41, 17;
	shf.l.wrap.b32 	%r43, %r41, %r40, 17;
	mov.b64 	%rd4, {%r43, %r42};
	mul.wide.u32 	%rd26, %r30, 4;
	add.s64 	%rd5, %rd23, %rd26;
	shl.b32 	%r44, %r30, 7;
	mov.u32 	%r45, _ZZ12FluffySeed2AmmmmP10ulonglong4PiE3tmp;
	add.s32 	%r3, %r45, %r44;
	mul.wide.u32 	%rd6, %r30, 8519680;
$L__BB1_1:
	ld.param.u64 	%rd244, [_Z12FluffySeed2AmmmmP10ulonglong4Pi_param_3];
	ld.param.u64 	%rd243, [_Z12FluffySeed2AmmmmP10ulonglong4Pi_param_2];
	add.s32 	%r46, %r2, %r308;
	mul.wide.s32 	%rd27, %r46, 2;
	xor.b64  	%rd28, %rd27, %rd244;
	add.s64 	%rd29, %rd28, %rd243;
	mov.b64 	{%r47, %r48}, %rd28;
	shf.l.wrap.b32 	%r49, %r47, %r48, 16;
	shf.l.wrap.b32 	%r50, %r48, %r47, 16;
	mov.b64 	%rd30, {%r50, %r49};
	xor.b64  	%rd31, %rd30, %rd29;
	add.s64 	%rd32, %rd29, %rd2;
	add.s64 	%rd33, %rd31, %rd3;
	mov.b64 	{%r51, %r52}, %rd31;
	shf.l.wrap.b32 	%r53, %r51, %r52, 21;
	shf.l.wrap.b32 	%r54, %r52, %r51, 21;
	mov.b64 	%rd34, {%r54, %r53};
	xor.b64  	%rd35, %rd32, %rd4;
	xor.b64  	%rd36, %rd34, %rd33;
	mov.b64 	{%r55, %r56}, %rd32;
	mov.b64 	%rd37, {%r56, %r55};
	add.s64 	%rd38, %rd33, %rd35;
	add.s64 	%rd39, %rd36, %rd37;
	mov.b64 	{%r57, %r58}, %rd35;
	shf.l.wrap.b32 	%r59, %r57, %r58, 13;
	shf.l.wrap.b32 	%r60, %r58, %r57, 13;
	mov.b64 	%rd40, {%r60, %r59};
	mov.b64 	{%r61, %r62}, %rd36;
	shf.l.wrap.b32 	%r63, %r61, %r62, 16;
	shf.l.wrap.b32 	%r64, %r62, %r61, 16;
	mov.b64 	%rd41, {%r64, %r63};
	xor.b64  	%rd42, %rd40, %rd38;
	xor.b64  	%rd43, %rd41, %rd39;
	mov.b64 	{%r65, %r66}, %rd38;
	mov.b64 	%rd44, {%r66, %r65};
	add.s64 	%rd45, %rd39, %rd42;
	add.s64 	%rd46, %rd43, %rd44;
	mov.b64 	{%r67, %r68}, %rd42;
	shf.l.wrap.b32 	%r69, %r67, %r68, 17;
	shf.l.wrap.b32 	%r70, %r68, %r67, 17;
	mov.b64 	%rd47, {%r70, %r69};
	mov.b64 	{%r71, %r72}, %rd43;
	shf.l.wrap.b32 	%r73, %r71, %r72, 21;
	shf.l.wrap.b32 	%r74, %r72, %r71, 21;
	mov.b64 	%rd48, {%r74, %r73};
	xor.b64  	%rd49, %rd47, %rd45;
	xor.b64  	%rd50, %rd48, %rd46;
	mov.b64 	{%r75, %r76}, %rd45;
	mov.b64 	%rd51, {%r76, %r75};
	xor.b64  	%rd52, %rd46, %rd27;
	xor.b64  	%rd53, %rd51, 255;
	add.s64 	%rd54, %rd52, %rd49;
	add.s64 	%rd55, %rd53, %rd50;
	mov.b64 	{%r77, %r78}, %rd49;
	shf.l.wrap.b32 	%r79, %r77, %r78, 13;
	shf.l.wrap.b32 	%r80, %r78, %r77, 13;
	mov.b64 	%rd56, {%r80, %r79};
	mov.b64 	{%r81, %r82}, %rd50;
	shf.l.wrap.b32 	%r83, %r81, %r82, 16;
	shf.l.wrap.b32 	%r84, %r82, %r81, 16;
	mov.b64 	%rd57, {%r84, %r83};
	xor.b64  	%rd58, %rd54, %rd56;
	xor.b64  	%rd59, %rd57, %rd55;
	mov.b64 	{%r85, %r86}, %rd54;
	mov.b64 	%rd60, {%r86, %r85};
	add.s64 	%rd61, %rd58, %rd55;
	add.s64 	%rd62, %rd60, %rd59;
	mov.b64 	{%r87, %r88}, %rd58;
	shf.l.wrap.b32 	%r89, %r87, %r88, 17;
	shf.l.wrap.b32 	%r90, %r88, %r87, 17;
	mov.b64 	%rd63, {%r90, %r89};
	mov.b64 	{%r91, %r92}, %rd59;
	shf.l.wrap.b32 	%r93, %r91, %r92, 21;
	shf.l.wrap.b32 	%r94, %r92, %r91, 21;
	mov.b64 	%rd64, {%r94, %r93};
	xor.b64  	%rd65, %rd63, %rd61;
	xor.b64  	%rd66, %rd64, %rd62;
	mov.b64 	{%r95, %r96}, %rd61;
	mov.b64 	%rd67, {%r96, %r95};
	add.s64 	%rd68, %rd65, %rd62;
	add.s64 	%rd69, %rd67, %rd66;
	mov.b64 	{%r97, %r98}, %rd65;
	shf.l.wrap.b32 	%r99, %r97, %r98, 13;
	shf.l.wrap.b32 	%r100, %r98, %r97, 13;
	mov.b64 	%rd70, {%r100, %r99};
	mov.b64 	{%r101, %r102}, %rd66;
	shf.l.wrap.b32 	%r103, %r101, %r102, 16;
	shf.l.wrap.b32 	%r104, %r102, %r101, 16;
	mov.b64 	%rd71, {%r104, %r103};
	xor.b64  	%rd72, %rd70, %rd68;
	xor.b64  	%rd73, %rd71, %rd69;
	mov.b64 	{%r105, %r106}, %rd68;
	mov.b64 	%rd74, {%r106, %r105};
	add.s64 	%rd75, %rd72, %rd69;
	add.s64 	%rd76, %rd74, %rd73;
	mov.b64 	{%r107, %r108}, %rd72;
	shf.l.wrap.b32 	%r109, %r107, %r108, 17;
	shf.l.wrap.b32 	%r110, %r108, %r107, 17;
	mov.b64 	%rd77, {%r110, %r109};
	mov.b64 	{%r111, %r112}, %rd73;
	shf.l.wrap.b32 	%r113, %r111, %r112, 21;
	shf.l.wrap.b32 	%r114, %r112, %r111, 21;
	mov.b64 	%rd78, {%r114, %r113};
	xor.b64  	%rd79, %rd77, %rd75;
	xor.b64  	%rd80, %rd78, %rd76;
	mov.b64 	{%r115, %r116}, %rd75;
	mov.b64 	%rd81, {%r116, %r115};
	add.s64 	%rd82, %rd79, %rd76;
	add.s64 	%rd83, %rd81, %rd80;
	mov.b64 	{%r117, %r118}, %rd79;
	shf.l.wrap.b32 	%r119, %r117, %r118, 13;
	shf.l.wrap.b32 	%r120, %r118, %r117, 13;
	mov.b64 	%rd84, {%r120, %r119};
	mov.b64 	{%r121, %r122}, %rd80;
	shf.l.wrap.b32 	%r123, %r121, %r122, 16;
	shf.l.wrap.b32 	%r124, %r122, %r121, 16;
	mov.b64 	%rd85, {%r124, %r123};
	xor.b64  	%rd86, %rd84, %rd82;
	xor.b64  	%rd87, %rd85, %rd83;
	mov.b64 	{%r125, %r126}, %rd82;
	mov.b64 	%rd88, {%r126, %r125};
	add.s64 	%rd89, %rd86, %rd83;
	add.s64 	%rd90, %rd88, %rd87;
	mov.b64 	{%r127, %r128}, %rd86;
	shf.l.wrap.b32 	%r129, %r127, %r128, 17;
	shf.l.wrap.b32 	%r130, %r128, %r127, 17;
	mov.b64 	%rd91, {%r130, %r129};
	mov.b64 	{%r131, %r132}, %rd87;
	shf.l.wrap.b32 	%r133, %r131, %r132, 21;
	shf.l.wrap.b32 	%r134, %r132, %r131, 21;
	mov.b64 	%rd92, {%r134, %r133};
	xor.b64  	%rd93, %rd91, %rd89;
	xor.b64  	%rd94, %rd92, %rd90;
	mov.b64 	{%r135, %r136}, %rd89;
	mov.b64 	%rd95, {%r136, %r135};
	add.s64 	%rd96, %rd93, %rd90;
	add.s64 	%rd97, %rd95, %rd94;
	mov.b64 	{%r137, %r138}, %rd93;
	shf.l.wrap.b32 	%r139, %r137, %r138, 13;
	shf.l.wrap.b32 	%r140, %r138, %r137, 13;
	mov.b64 	%rd98, {%r140, %r139};
	mov.b64 	{%r141, %r142}, %rd94;
	shf.l.wrap.b32 	%r143, %r141, %r142, 16;
	shf.l.wrap.b32 	%r144, %r142, %r141, 16;
	mov.b64 	%rd99, {%r144, %r143};
	xor.b64  	%rd100, %rd98, %rd96;
	xor.b64  	%rd101, %rd99, %rd97;
	add.s64 	%rd102, %rd100, %rd97;
	mov.b64 	{%r145, %r146}, %rd100;
	shf.l.wrap.b32 	%r147, %r145, %r146, 17;
	shf.l.wrap.b32 	%r148, %r146, %r145, 17;
	mov.b64 	%rd103, {%r148, %r147};
	mov.b64 	{%r149, %r150}, %rd101;
	shf.l.wrap.b32 	%r151, %r149, %r150, 21;
	shf.l.wrap.b32 	%r152, %r150, %r149, 21;
	mov.b64 	%rd104, {%r152, %r151};
	shr.u64 	%rd105, %rd102, 32;
	cvt.u32.u64 	%r153, %rd103;
	cvt.u32.u64 	%r154, %rd104;
	xor.b32  	%r155, %r154, %r153;
	cvt.u32.u64 	%r156, %rd105;
	xor.b32  	%r157, %r155, %r156;
	cvt.u32.u64 	%r158, %rd102;
	xor.b32  	%r159, %r157, %r158;
	and.b32  	%r5, %r159, 536870911;
	and.b32  	%r6, %r159, 63;
	bar.sync 	0;
	shl.b32 	%r160, %r159, 2;
	and.b32  	%r161, %r160, 252;
	mov.u32 	%r162, _ZZ12FluffySeed2AmmmmP10ulonglong4PiE8counters;
	add.s32 	%r163, %r162, %r161;
	atom.shared.add.u32 	%r7, [%r163], 1;
	or.b64  	%rd106, %rd27, 1;
	xor.b64  	%rd107, %rd106, %rd244;
	add.s64 	%rd108, %rd107, %rd243;
	mov.b64 	{%r164, %r165}, %rd107;
	shf.l.wrap.b32 	%r166, %r164, %r165, 16;
	shf.l.wrap.b32 	%r167, %r165, %r164, 16;
	mov.b64 	%rd109, {%r167, %r166};
	xor.b64  	%rd110, %rd109, %rd108;
	add.s64 	%rd111, %rd108, %rd2;
	add.s64 	%rd112, %rd110, %rd3;
	mov.b64 	{%r168, %r169}, %rd110;
	shf.l.wrap.b32 	%r170, %r168, %r169, 21;
	shf.l.wrap.b32 	%r171, %r169, %r168, 21;
	mov.b64 	%rd113, {%r171, %r170};
	xor.b64  	%rd114, %rd111, %rd4;
	xor.b64  	%rd115, %rd113, %rd112;
	mov.b64 	{%r172, %r173}, %rd111;
	mov.b64 	%rd116, {%r173, %r172};
	add.s64 	%rd117, %rd112, %rd114;
	add.s64 	%rd118, %rd115, %rd116;
	mov.b64 	{%r174, %r175}, %rd114;
	shf.l.wrap.b32 	%r176, %r174, %r175, 13;
	shf.l.wrap.b32 	%r177, %r175, %r174, 13;
	mov.b64 	%rd119, {%r177, %r176};
	mov.b64 	{%r178, %r179}, %rd115;
	shf.l.wrap.b32 	%r180, %r178, %r179, 16;
	shf.l.wrap.b32 	%r181, %r179, %r178, 16;
	mov.b64 	%rd120, {%r181, %r180};
	xor.b64  	%rd121, %rd119, %rd117;
	xor.b64  	%rd122, %rd120, %rd118;
	mov.b64 	{%r182, %r183}, %rd117;
	mov.b64 	%rd123, {%r183, %r182};
	add.s64 	%rd124, %rd118, %rd121;
	add.s64 	%rd125, %rd122, %rd123;
	mov.b64 	{%r184, %r185}, %rd121;
	shf.l.wrap.b32 	%r186, %r184, %r185, 17;
	shf.l.wrap.b32 	%r187, %r185, %r184, 17;
	mov.b64 	%rd126, {%r187, %r186};
	mov.b64 	{%r188, %r189}, %rd122;
	shf.l.wrap.b32 	%r190, %r188, %r189, 21;
	shf.l.wrap.b32 	%r191, %r189, %r188, 21;
	mov.b64 	%rd127, {%r191, %r190};
	xor.b64  	%rd128, %rd126, %rd124;
	xor.b64  	%rd129, %rd127, %rd125;
	mov.b64 	{%r192, %r193}, %rd124;
	mov.b64 	%rd130, {%r193, %r192};
	xor.b64  	%rd131, %rd125, %rd106;
	xor.b64  	%rd132, %rd130, 255;
	add.s64 	%rd133, %rd131, %rd128;
	add.s64 	%rd134, %rd132, %rd129;
	mov.b64 	{%r194, %r195}, %rd128;
	shf.l.wrap.b32 	%r196, %r194, %r195, 13;
	shf.l.wrap.b32 	%r197, %r195, %r194, 13;
	mov.b64 	%rd135, {%r197, %r196};
	mov.b64 	{%r198, %r199}, %rd129;
	shf.l.wrap.b32 	%r200, %r198, %r199, 16;
	shf.l.wrap.b32 	%r201, %r199, %r198, 16;
	mov.b64 	%rd136, {%r201, %r200};
	xor.b64  	%rd137, %rd133, %rd135;
	xor.b64  	%rd138, %rd136, %rd134;
	mov.b64 	{%r202, %r203}, %rd133;
	mov.b64 	%rd139, {%r203, %r202};
	add.s64 	%rd140, %rd137, %rd134;
	add.s64 	%rd141, %rd139, %rd138;
	mov.b64 	{%r204, %r205}, %rd137;
	shf.l.wrap.b32 	%r206, %r204, %r205, 17;
	shf.l.wrap.b32 	%r207, %r205, %r204, 17;
	mov.b64 	%rd142, {%r207, %r206};
	mov.b64 	{%r208, %r209}, %rd138;
	shf.l.wrap.b32 	%r210, %r208, %r209, 21;
	shf.l.wrap.b32 	%r211, %r209, %r208, 21;
	mov.b64 	%rd143, {%r211, %r210};
	xor.b64  	%rd144, %rd142, %rd140;
	xor.b64  	%rd145, %rd143, %rd141;
	mov.b64 	{%r212, %r213}, %rd140;
	mov.b64 	%rd146, {%r213, %r212};
	add.s64 	%rd147, %rd144, %rd141;
	add.s64 	%rd148, %rd146, %rd145;
	mov.b64 	{%r214, %r215}, %rd144;
	shf.l.wrap.b32 	%r216, %r214, %r215, 13;
	shf.l.wrap.b32 	%r217, %r215, %r214, 13;
	mov.b64 	%rd149, {%r217, %r216};
	mov.b64 	{%r218, %r219}, %rd145;
	shf.l.wrap.b32 	%r220, %r218, %r219, 16;
	shf.l.wrap.b32 	%r221, %r219, %r218, 16;
	mov.b64 	%rd150, {%r221, %r220};
	xor.b64  	%rd151, %rd149, %rd147;
	xor.b64  	%rd152, %rd150, %rd148;
	mov.b64 	{%r222, %r223}, %rd147;
	mov.b64 	%rd153, {%r223, %r222};
	add.s64 	%rd154, %rd151, %rd148;
	add.s64 	%rd155, %rd153, %rd152;
	mov.b64 	{%r224, %r225}, %rd151;
	shf.l.wrap.b32 	%r226, %r224, %r225, 17;
	shf.l.wrap.b32 	%r227, %r225, %r224, 17;
	mov.b64 	%rd156, {%r227, %r226};
	mov.b64 	{%r228, %r229}, %rd152;
	shf.l.wrap.b32 	%r230, %r228, %r229, 21;
	shf.l.wrap.b32 	%r231, %r229, %r228, 21;
	mov.b64 	%rd157, {%r231, %r230};
	xor.b64  	%rd158, %rd156, %rd154;
	xor.b64  	%rd159, %rd157, %rd155;
	mov.b64 	{%r232, %r233}, %rd154;
	mov.b64 	%rd160, {%r233, %r232};
	add.s64 	%rd161, %rd158, %rd155;
	add.s64 	%rd162, %rd160, %rd159;
	mov.b64 	{%r234, %r235}, %rd158;
	shf.l.wrap.b32 	%r236, %r234, %r235, 13;
	shf.l.wrap.b32 	%r237, %r235, %r234, 13;
	mov.b64 	%rd163, {%r237, %r236};
	mov.b64 	{%r238, %r239}, %rd159;
	shf.l.wrap.b32 	%r240, %r238, %r239, 16;
	shf.l.wrap.b32 	%r241, %r239, %r238, 16;
	mov.b64 	%rd164, {%r241, %r240};
	xor.b64  	%rd165, %rd163, %rd161;
	xor.b64  	%rd166, %rd164, %rd162;
	mov.b64 	{%r242, %r243}, %rd161;
	mov.b64 	%rd167, {%r243, %r242};
	add.s64 	%rd168, %rd165, %rd162;
	add.s64 	%rd169, %rd167, %rd166;
	mov.b64 	{%r244, %r245}, %rd165;
	shf.l.wrap.b32 	%r246, %r244, %r245, 17;
	shf.l.wrap.b32 	%r247, %r245, %r244, 17;
	mov.b64 	%rd170, {%r247, %r246};
	mov.b64 	{%r248, %r249}, %rd166;
	shf.l.wrap.b32 	%r250, %r248, %r249, 21;
	shf.l.wrap.b32 	%r251, %r249, %r248, 21;
	mov.b64 	%rd171, {%r251, %r250};
	xor.b64  	%rd172, %rd170, %rd168;
	xor.b64  	%rd173, %rd171, %rd169;
	mov.b64 	{%r252, %r253}, %rd168;
	mov.b64 	%rd174, {%r253, %r252};
	add.s64 	%rd175, %rd172, %rd169;
	add.s64 	%rd176, %rd174, %rd173;
	mov.b64 	{%r254, %r255}, %rd172;
	shf.l.wrap.b32 	%r256, %r254, %r255, 13;
	shf.l.wrap.b32 	%r257, %r255, %r254, 13;
	mov.b64 	%rd177, {%r257, %r256};
	mov.b64 	{%r258, %r259}, %rd173;
	shf.l.wrap.b32 	%r260, %r258, %r259, 16;
	shf.l.wrap.b32 	%r261, %r259, %r258, 16;
	mov.b64 	%rd178, {%r261, %r260};
	xor.b64  	%rd179, %rd177, %rd175;
	xor.b64  	%rd180, %rd178, %rd176;
	add.s64 	%rd181, %rd179, %rd176;
	mov.b64 	{%r262, %r263}, %rd179;
	shf.l.wrap.b32 	%r264, %r262, %r263, 17;
	shf.l.wrap.b32 	%r265, %r263, %r262, 17;
	mov.b64 	%rd182, {%r265, %r264};
	mov.b64 	{%r266, %r267}, %rd180;
	shf.l.wrap.b32 	%r268, %r266, %r267, 21;
	shf.l.wrap.b32 	%r269, %r267, %r266, 21;
	mov.b64 	%rd183, {%r269, %r268};
	shr.u64 	%rd184, %rd181, 32;
	xor.b64  	%rd185, %rd183, %rd182;
	xor.b64  	%rd186, %rd185, %rd184;
	xor.b64  	%rd187, %rd186, %rd181;
	cvt.u32.u64 	%r270, %rd187;
	and.b32  	%r8, %r270, 536870911;
	or.b32  	%r271, %r5, %r8;
	setp.eq.s32 	%p1, %r271, 0;
	@%p1 bra 	$L__BB1_11;
	min.s32 	%r272, %r7, 15;
	shl.b32 	%r273, %r6, 7;
	mov.u32 	%r274, _ZZ12FluffySeed2AmmmmP10ulonglong4PiE3tmp;
	add.s32 	%r275, %r274, %r273;
	shl.b32 	%r276, %r272, 3;
	add.s32 	%r277, %r275, %r276;
	st.shared.v2.u32 	[%r277], {%r5, %r8};
	bar.sync 	0;
	ld.shared.u32 	%r9, [%r1];
	setp.lt.s32 	%p2, %r9, 8;
	@%p2 bra 	$L__BB1_11;
	min.u32 	%r278, %r9, 16;
	add.s32 	%r10, %r278, -8;
	st.shared.u32 	[%r1], %r10;
	atom.global.add.u32 	%r279, [%rd5], 8;
	min.s32 	%r280, %r279, 8519672;
	ld.shared.u64 	%rd189, [%r3];
	ld.shared.u64 	%rd190, [%r3+8];
	ld.shared.u64 	%rd191, [%r3+16];
	ld.shared.u64 	%rd192, [%r3+24];
	cvt.s64.s32 	%rd193, %r280;
	add.s64 	%rd194, %rd6, %rd193;
	shr.s64 	%rd195, %rd194, 63;
	shr.u64 	%rd196, %rd195, 62;
	add.s64 	%rd197, %rd194, %rd196;
	shl.b64 	%rd198, %rd197, 3;
	and.b64  	%rd199, %rd198, -32;
	add.s64 	%rd200, %rd1, %rd199;
	st.global.v2.u64 	[%rd200], {%rd189, %rd190};
	st.global.v2.u64 	[%rd200+16], {%rd191, %rd192};
	ld.shared.u64 	%rd201, [%r3+32];
	ld.shared.u64 	%rd202, [%r3+40];
	ld.shared.u64 	%rd203, [%r3+48];
	ld.shared.u64 	%rd204, [%r3+56];
	add.s64 	%rd205, %rd194, 4;
	shr.s64 	%rd206, %rd205, 63;
	shr.u64 	%rd207, %rd206, 62;
	add.s64 	%rd208, %rd205, %rd207;
	shl.b64 	%rd209, %rd208, 3;
	and.b64  	%rd210, %rd209, -32;
	add.s64 	%rd211, %rd1, %rd210;
	st.global.v2.u64 	[%rd211], {%rd201, %rd202};
	st.global.v2.u64 	[%rd211+16], {%rd203, %rd204};
	setp.eq.s32 	%p3, %r9, 8;
	@%p3 bra 	$L__BB1_11;
	max.u32 	%r11, %r10, 1;
	and.b32  	%r12, %r11, 3;
	setp.lt.u32 	%p4, %r9, 12;
	mov.b32 	%r311, 0;
	@%p4 bra 	$L__BB1_7;
	mov.u32 	%r282, %tid.x;
	shl.b32 	%r283, %r282, 7;
	mov.u32 	%r284, _ZZ12FluffySeed2AmmmmP10ulonglong4PiE3tmp;
	add.s32 	%r285, %r283, %r284;
	add.s32 	%r309, %r285, 64;
	and.b32  	%r311, %r11, 2147483644;
	neg.s32 	%r310, %r311;
$L__BB1_6:
	ld.shared.v2.u32 	{%r286, %r287}, [%r309];
	st.shared.v2.u32 	[%r309+-64], {%r286, %r287};
	ld.shared.v2.u32 	{%r288, %r289}, [%r309+8];
	st.shared.v2.u32 	[%r309+-56], {%r288, %r289};
	ld.shared.v2.u32 	{%r290, %r291}, [%r309+16];
	st.shared.v2.u32 	[%r309+-48], {%r290, %r291};
	ld.shared.v2.u32 	{%r292, %r293}, [%r309+24];
	st.shared.v2.u32 	[%r309+-40], {%r292, %r293};
	add.s32 	%r310, %r310, 4;
	add.s32 	%r309, %r309, 32;
	setp.ne.s32 	%p5, %r310, 0;
	@%p5 bra 	$L__BB1_6;
$L__BB1_7:
	setp.eq.s32 	%p6, %r12, 0;
	@%p6 bra 	$L__BB1_11;
	shl.b32 	%r294, %r311, 3;
	add.s32 	%r21, %r3, %r294;
	ld.shared.v2.u32 	{%r295, %r296}, [%r21+64];
	st.shared.v2.u32 	[%r21], {%r295, %r296};
	setp.eq.s32 	%p7, %r12, 1;
	@%p7 bra 	$L__BB1_11;
	ld.shared.v2.u32 	{%r297, %r298}, [%r21+72];
	st.shared.v2.u32 	[%r21+8], {%r297, %r298};
	setp.eq.s32 	%p8, %r12, 2;
	@%p8 bra 	$L__BB1_11;
	ld.shared.v2.u32 	{%r299, %r300}, [%r21+80];
	st.shared.v2.u32 	[%r21+16], {%r299, %r300};
$L__BB1_11:
	add.s32 	%r308, %r308, 1;
	setp.ne.s32 	%p9, %r308, 16384;
	@%p9 bra 	$L__BB1_1;
	bar.sync 	0;
	ld.shared.u32 	%r23, [%r1];
	setp.lt.s32 	%p10, %r23, 4;
	@%p10 bra 	$L__BB1_21;
	atom.global.add.u32 	%r301, [%rd5], 4;
	min.s32 	%r302, %r301, 8519676;
	ld.shared.u64 	%rd212, [%r3];
	ld.shared.u64 	%rd213, [%r3+8];
	ld.shared.u64 	%rd214, [%r3+16];
	ld.shared.u64 	%rd215, [%r3+24];
	cvt.s64.s32 	%rd216, %r302;
	add.s64 	%rd217, %rd6, %rd216;
	shr.s64 	%rd218, %rd217, 63;
	shr.u64 	%rd219, %rd218, 62;
	add.s64 	%rd220, %rd217, %rd219;
	shl.b64 	%rd221, %rd220, 3;
	and.b64  	%rd222, %rd221, -32;
	add.s64 	%rd223, %rd1, %rd222;
	st.global.v2.u64 	[%rd223], {%rd212, %rd213};
	st.global.v2.u64 	[%rd223+16], {%rd214, %rd215};
	setp.eq.s32 	%p11, %r23, 4;
	@%p11 bra 	$L__BB1_21;
	atom.global.add.u32 	%r24, [%rd5], 4;
	ld.shared.v2.u32 	{%r25, %r26}, [%r3+32];
	setp.eq.s32 	%p12, %r23, 5;
	mov.b64 	%rd245, 0;
	mov.u64 	%rd246, %rd245;
	@%p12 bra 	$L__BB1_16;
	ld.shared.v2.u32 	{%r303, %r304}, [%r3+40];
	cvt.u64.u32 	%rd225, %r304;
	shl.b64 	%rd246, %rd225, 32;
	cvt.u64.u32 	%rd245, %r303;
$L__BB1_16:
	setp.lt.u32 	%p13, %r23, 7;
	mov.b64 	%rd247, 0;
	mov.u64 	%rd248, %rd247;
	@%p13 bra 	$L__BB1_18;
	ld.shared.v2.u32 	{%r305, %r306}, [%r3+48];
	cvt.u64.u32 	%rd227, %r306;
	shl.b64 	%rd248, %rd227, 32;
	cvt.u64.u32 	%rd247, %r305;
$L__BB1_18:
	setp.lt.u32 	%p14, %r23, 8;
	mov.b64 	%rd249, 0;
	@%p14 bra 	$L__BB1_20;
	ld.shared.u64 	%rd249, [%r3+56];
$L__BB1_20:
	cvt.u64.u32 	%rd229, %r26;
	shl.b64 	%rd230, %rd229, 32;
	cvt.u64.u32 	%rd231, %r25;
	or.b64  	%rd232, %rd230, %rd231;
	or.b64  	%rd233, %rd246, %rd245;
	or.b64  	%rd234, %rd248, %rd247;
	min.s32 	%r307, %r24, 8519676;
	cvt.s64.s32 	%rd235, %r307;
	add.s64 	%rd236, %rd6, %rd235;
	shr.s64 	%rd237, %rd236, 63;
	shr.u64 	%rd238, %rd237, 62;
	add.s64 	%rd239, %rd236, %rd238;
	shl.b64 	%rd240, %rd239, 3;
	and.b64  	%rd241, %rd240, -32;
	add.s64 	%rd242, %rd1, %rd241;
	st.global.v2.u64 	[%rd242], {%rd232, %rd233};
	st.global.v2.u64 	[%rd242+16], {%rd234, %rd249};
$L__BB1_21:
	ret;

}
	// .globl	_Z12FluffySeed2BPK5uint2P10ulonglong4PKiPii
.visible .entry _Z12FluffySeed2BPK5uint2P10ulonglong4PKiPii(
	.param .u64 .ptr .align 1 _Z12FluffySeed2BPK5uint2P10ulonglong4PKiPii_param_0,
	.param .u64 .ptr .align 1 _Z12FluffySeed2BPK5uint2P10ulonglong4PKiPii_param_1,
	.param .u64 .ptr .align 1 _Z12FluffySeed2BPK5uint2P10ulonglong4PKiPii_param_2,
	.param .u64 .ptr .align 1 _Z12FluffySeed2BPK5uint2P10ulonglong4PKiPii_param_3,
	.param .u32 _Z12FluffySeed2BPK5uint2P10ulonglong4PKiPii_param_4
)
{
	.reg .pred 	%p<15>;
	.reg .b32 	%r<87>;
	.reg .b64 	%rd<93>;
	// demoted variable
	.shared .align 8 .b8 _ZZ12FluffySeed2BPK5uint2P10ulonglong4PKiPiiE3tmp[8192];
	// demoted variable
	.shared .align 4 .b8 _ZZ12FluffySeed2BPK5uint2P10ulonglong4PKiPiiE8counters[256];
	ld.param.u64 	%rd16, [_Z12FluffySeed2BPK5uint2P10ulonglong4PKiPii_param_0];
	ld.param.u64 	%rd17, [_Z12FluffySeed2BPK5uint2P10ulonglong4PKiPii_param_1];
	ld.param.u64 	%rd18, [_Z12FluffySeed2BPK5uint2P10ulonglong4PKiPii_param_2];
	ld.param.u64 	%rd19, [_Z12FluffySeed2BPK5uint2P10ulonglong4PKiPii_param_3];
	ld.param.u32 	%r26, [_Z12FluffySeed2BPK5uint2P10ulonglong4PKiPii_param_4];
	cvta.to.global.u64 	%rd1, %rd16;
	cvta.to.global.u64 	%rd2, %rd17;
	cvta.to.global.u64 	%rd20, %rd19;
	cvta.to.global.u64 	%rd21, %rd18;
	mov.u32 	%r27, %tid.x;
	mov.u32 	%r28, %ctaid.x;
	shl.b32 	%r29, %r27, 2;
	mov.u32 	%r30, _ZZ12FluffySeed2BPK5uint2P10ulonglong4PKiPiiE8counters;
	add.s32 	%r1, %r30, %r29;
	mov.b32 	%r83, 0;
	st.shared.u32 	[%r1], %r83;
	bar.sync 	0;
	mul.lo.s32 	%r31, %r26, 8519680;
	shr.u32 	%r32, %r28, 5;
	and.b32  	%r33, %r28, 31;
	add.s32 	%r34, %r26, %r32;
	mul.wide.s32 	%rd22, %r34, 4;
	add.s64 	%rd23, %rd21, %rd22;
	ld.global.u32 	%r35, [%rd23];
	min.s32 	%r2, %r35, 8519680;
	mul.lo.s32 	%r36, %r33, 266240;
	or.b32  	%r3, %r36, %r27;
	cvt.s64.s32 	%rd24, %r31;
	mul.wide.u32 	%rd25, %r32, 8519680;
	add.s64 	%rd3, %rd25, %rd24;
	shl.b32 	%r37, %r26, 6;
	cvt.s64.s32 	%rd26, %r37;
	shl.b32 	%r38, %r32, 6;
	add.s32 	%r39, %r38, %r27;
	cvt.u64.u32 	%rd27, %r39;
	add.s64 	%rd28, %rd27, %rd26;
	shl.b64 	%rd29, %rd28, 2;
	add.s64 	%rd4, %rd20, %rd29;
	shl.b32 	%r40, %r27, 7;
	mov.u32 	%r41, _ZZ12FluffySeed2BPK5uint2P10ulonglong4PKiPiiE3tmp;
	add.s32 	%r4, %r41, %r40;
	mul.wide.u32 	%rd5, %r39, 133120;
	add.s32 	%r5, %r4, 64;
$L__BB2_1:
	shl.b32 	%r42, %r83, 6;
	add.s32 	%r7, %r3, %r42;
	setp.ge.s32 	%p1, %r7, %r2;
	@%p1 bra 	$L__BB2_11;
	cvt.u64.u32 	%rd30, %r7;
	add.s64 	%rd31, %rd3, %rd30;
	shl.b64 	%rd32, %rd31, 3;
	add.s64 	%rd33, %rd1, %rd32;
	ld.global.v2.u32 	{%r43, %r44}, [%rd33];
	bar.sync 	0;
	shr.u32 	%r45, %r43, 4;
	and.b32  	%r46, %r45, 252;
	mov.u32 	%r47, _ZZ12FluffySeed2BPK5uint2P10ulonglong4PKiPiiE8counters;
	add.s32 	%r48, %r47, %r46;
	atom.shared.add.u32 	%r49, [%r48], 1;
	min.s32 	%r50, %r49, 15;
	shl.b32 	%r51, %r43, 1;
	and.b32  	%r52, %r51, 8064;
	mov.u32 	%r53, _ZZ12FluffySeed2BPK5uint2P10ulonglong4PKiPiiE3tmp;
	add.s32 	%r54, %r53, %r52;
	shl.b32 	%r55, %r50, 3;
	add.s32 	%r56, %r54, %r55;
	st.shared.v2.u32 	[%r56], {%r43, %r44};
	bar.sync 	0;
	ld.shared.u32 	%r8, [%r1];
	setp.lt.s32 	%p2, %r8, 8;
	@%p2 bra 	$L__BB2_11;
	min.u32 	%r57, %r8, 16;
	add.s32 	%r9, %r57, -8;
	st.shared.u32 	[%r1], %r9;
	atom.global.add.u32 	%r58, [%rd4], 8;
	min.s32 	%r59, %r58, 133112;
	ld.shared.u64 	%rd34, [%r4];
	ld.shared.u64 	%rd35, [%r4+8];
	ld.shared.u64 	%rd36, [%r4+16];
	ld.shared.u64 	%rd37, [%r4+24];
	cvt.s64.s32 	%rd38, %r59;
	add.s64 	%rd39, %rd5, %rd38;
	shr.s64 	%rd40, %rd39, 63;
	shr.u64 	%rd41, %rd40, 62;
	add.s64 	%rd42, %rd39, %rd41;
	shl.b64 	%rd43, %rd42, 3;
	and.b64  	%rd44, %rd43, -32;
	add.s64 	%rd45, %rd2, %rd44;
	st.global.v2.u64 	[%rd45], {%rd34, %rd35};
	st.global.v2.u64 	[%rd45+16], {%rd36, %rd37};
	ld.shared.u64 	%rd46, [%r4+32];
	ld.shared.u64 	%rd47, [%r4+40];
	ld.shared.u64 	%rd48, [%r4+48];
	ld.shared.u64 	%rd49, [%r4+56];
	add.s64 	%rd50, %rd39, 4;
	shr.s64 	%rd51, %rd50, 63;
	shr.u64 	%rd52, %rd51, 62;
	add.s64 	%rd53, %rd50, %rd52;
	shl.b64 	%rd54, %rd53, 3;
	and.b64  	%rd55, %rd54, -32;
	add.s64 	%rd56, %rd2, %rd55;
	st.global.v2.u64 	[%rd56], {%rd46, %rd47};
	st.global.v2.u64 	[%rd56+16], {%rd48, %rd49};
	setp.eq.s32 	%p3, %r8, 8;
	@%p3 bra 	$L__BB2_11;
	max.u32 	%r10, %r9, 1;
	and.b32  	%r11, %r10, 3;
	setp.lt.u32 	%p4, %r8, 12;
	mov.b32 	%r86, 0;
	@%p4 bra 	$L__BB2_7;
	and.b32  	%r86, %r10, 2147483644;
	neg.s32 	%r85, %r86;
	mov.u32 	%r84, %r5;
$L__BB2_6:
	ld.shared.v2.u32 	{%r61, %r62}, [%r84];
	st.shared.v2.u32 	[%r84+-64], {%r61, %r62};
	ld.shared.v2.u32 	{%r63, %r64}, [%r84+8];
	st.shared.v2.u32 	[%r84+-56], {%r63, %r64};
	ld.shared.v2.u32 	{%r65, %r66}, [%r84+16];
	st.shared.v2.u32 	[%r84+-48], {%r65, %r66};
	ld.shared.v2.u32 	{%r67, %r68}, [%r84+24];
	st.shared.v2.u32 	[%r84+-40], {%r67, %r68};
	add.s32 	%r85, %r85, 4;
	add.s32 	%r84, %r84, 32;
	setp.ne.s32 	%p5, %r85, 0;
	@%p5 bra 	$L__BB2_6;
$L__BB2_7:
	setp.eq.s32 	%p6, %r11, 0;
	@%p6 bra 	$L__BB2_11;
	shl.b32 	%r69, %r86, 3;
	add.s32 	%r19, %r4, %r69;
	ld.shared.v2.u32 	{%r70, %r71}, [%r19+64];
	st.shared.v2.u32 	[%r19], {%r70, %r71};
	setp.eq.s32 	%p7, %r11, 1;
	@%p7 bra 	$L__BB2_11;
	ld.shared.v2.u32 	{%r72, %r73}, [%r19+72];
	st.shared.v2.u32 	[%r19+8], {%r72, %r73};
	setp.eq.s32 	%p8, %r11, 2;
	@%p8 bra 	$L__BB2_11;
	ld.shared.v2.u32 	{%r74, %r75}, [%r19+80];
	st.shared.v2.u32 	[%r19+16], {%r74, %r75};
$L__BB2_11:
	add.s32 	%r83, %r83, 1;
	setp.ne.s32 	%p9, %r83, 4160;
	@%p9 bra 	$L__BB2_1;
	bar.sync 	0;
	ld.shared.u32 	%r21, [%r1];
	setp.lt.s32 	%p10, %r21, 4;
	@%p10 bra 	$L__BB2_21;
	atom.global.add.u32 	%r76, [%rd4], 4;
	min.s32 	%r77, %r76, 133116;
	ld.shared.u64 	%rd57, [%r4];
	ld.shared.u64 	%rd58, [%r4+8];
	ld.shared.u64 	%rd59, [%r4+16];
	ld.shared.u64 	%rd60, [%r4+24];
	cvt.s64.s32 	%rd61, %r77;
	add.s64 	%rd62, %rd5, %rd61;
	shr.s64 	%rd63, %rd62, 63;
	shr.u64 	%rd64, %rd63, 62;
	add.s64 	%rd65, %rd62, %rd64;
	shl.b64 	%rd66, %rd65, 3;
	and.b64  	%rd67, %rd66, -32;
	add.s64 	%rd68, %rd2, %rd67;
	st.global.v2.u64 	[%rd68], {%rd57, %rd58};
	st.global.v2.u64 	[%rd68+16], {%rd59, %rd60};
	setp.eq.s32 	%p11, %r21, 4;
	@%p11 bra 	$L__BB2_21;
	atom.global.add.u32 	%r22, [%rd4], 4;
	ld.shared.v2.u32 	{%r23, %r24}, [%r4+32];
	setp.eq.s32 	%p12, %r21, 5;
	mov.b64 	%rd88, 0;
	mov.u64 	%rd89, %rd88;
	@%p12 bra 	$L__BB2_16;
	ld.shared.v2.u32 	{%r78, %r79}, [%r4+40];
	cvt.u64.u32 	%rd70, %r79;
	shl.b64 	%rd89, %rd70, 32;
	cvt.u64.u32 	%rd88, %r78;
$L__BB2_16:
	setp.lt.u32 	%p13, %r21, 7;
	mov.b64 	%rd90, 0;
	mov.u64 	%rd91, %rd90;
	@%p13 bra 	$L__BB2_18;
	ld.shared.v2.u32 	{%r80, %r81}, [%r4+48];
	cvt.u64.u32 	%rd72, %r81;
	shl.b64 	%rd91, %rd72, 32;
	cvt.u64.u32 	%rd90, %r80;
$L__BB2_18:
	setp.lt.u32 	%p14, %r21, 8;
	mov.b64 	%rd92, 0;
	@%p14 bra 	$L__BB2_20;
	ld.shared.u64 	%rd92, [%r4+56];
$L__BB2_20:
	cvt.u64.u32 	%rd74, %r24;
	shl.b64 	%rd75, %rd74, 32;
	cvt.u64.u32 	%rd76, %r23;
	or.b64  	%rd77, %rd75, %rd76;
	or.b64  	%rd78, %rd89, %rd88;
	or.b64  	%rd79, %rd91, %rd90;
	min.s32 	%r82, %r22, 133116;
	cvt.s64.s32 	%rd80, %r82;
	add.s64 	%rd81, %rd5, %rd80;
	shr.s64 	%rd82, %rd81, 63;
	shr.u64 	%rd83, %rd82, 62;
	add.s64 	%rd84, %rd81, %rd83;
	shl.b64 	%rd85, %rd84, 3;
	and.b64  	%rd86, %rd85, -32;
	add.s64 	%rd87, %rd2, %rd86;
	st.global.v2.u64 	[%rd87], {%rd77, %rd78};
	st.global.v2.u64 	[%rd87+16], {%rd79, %rd92};
$L__BB2_21:
	ret;

}
	// .globl	_Z11FluffyRoundILi133120ELi87040EEvPK5uint2PS0_PKiPi
.visible .entry _Z11FluffyRoundILi133120ELi87040EEvPK5uint2PS0_PKiPi(
	.param .u64 .ptr .align 1 _Z11FluffyRoundILi133120ELi87040EEvPK5uint2PS0_PKiPi_param_0,
	.param .u64 .ptr .align 1 _Z11FluffyRoundILi133120ELi87040EEvPK5uint2PS0_PKiPi_param_1,
	.param .u64 .ptr .align 1 _Z11FluffyRoundILi133120ELi87040EEvPK5uint2PS0_PKiPi_param_2,
	.param .u64 .ptr .align 1 _Z11FluffyRoundILi133120ELi87040EEvPK5uint2PS0_PKiPi_param_3
)
{
	.reg .pred 	%p<46>;
	.reg .b16 	%rs<7>;
	.reg .b32 	%r<279>;
	.reg .b64 	%rd<56>;
	// demoted variable
	.shared .align 4 .b8 _ZZ11FluffyRoundILi133120ELi87040EEvPK5uint2PS0_PKiPiE9ecounters[32768];
	ld.param.u64 	%rd4, [_Z11FluffyRoundILi133120ELi87040EEvPK5uint2PS0_PKiPi_param_0];
	ld.param.u64 	%rd5, [_Z11FluffyRoundILi133120ELi87040EEvPK5uint2PS0_PKiPi_param_1];
	ld.param.u64 	%rd6, [_Z11FluffyRoundILi133120ELi87040EEvPK5uint2PS0_PKiPi_param_2];
	ld.param.u64 	%rd7, [_Z11FluffyRoundILi133120ELi87040EEvPK5uint2PS0_PKiPi_param_3];
	cvta.to.global.u64 	%rd1, %rd5;
	cvta.to.global.u64 	%rd2, %rd7;
	cvta.to.global.u64 	%rd3, %rd4;
	cvta.to.global.u64 	%rd8, %rd6;
	mov.u32 	%r1, %tid.x;
	mov.u32 	%r2, %ctaid.x;
	mul.wide.u32 	%rd9, %r2, 4;
	add.s64 	%rd10, %rd8, %rd9;
	ld.global.u32 	%r3, [%rd10];
	min.s32 	%r4, %r3, 133120;
	add.s32 	%r87, %r4, 1024;
	shr.s32 	%r88, %r87, 31;
	shr.u32 	%r89, %r88, 22;
	add.s32 	%r90, %r87, %r89;
	shr.s32 	%r5, %r90, 10;
	shl.b32 	%r91, %r1, 2;
	mov.u32 	%r92, _ZZ11FluffyRoundILi133120ELi87040EEvPK5uint2PS0_PKiPiE9ecounters;
	add.s32 	%r93, %r92, %r91;
	mov.b32 	%r94, 0;
	st.shared.u32 	[%r93], %r94;
	st.shared.u32 	[%r93+4096], %r94;
	st.shared.u32 	[%r93+8192], %r94;
	st.shared.u32 	[%r93+12288], %r94;
	st.shared.u32 	[%r93+16384], %r94;
	st.shared.u32 	[%r93+20480], %r94;
	st.shared.u32 	[%r93+24576], %r94;
	st.shared.u32 	[%r93+28672], %r94;
	bar.sync 	0;
	setp.lt.s32 	%p1, %r3, 0;
	@%p1 bra 	$L__BB3_27;
	mul.lo.s32 	%r6, %r2, 133120;
	max.s32 	%r7, %r5, 1;
	and.b32  	%r8, %r7, 3;
	setp.lt.u32 	%p2, %r3, 3072;
	mov.b32 	%r268, 0;
	@%p2 bra 	$L__BB3_20;
	and.b32  	%r268, %r7, 508;
	cvt.u16.u32 	%rs1, %r7;
	shr.u16 	%rs2, %rs1, 2;
	and.b16  	%rs3, %rs2, 127;
	mul.wide.u16 	%r96, %rs3, 4;
	neg.s32 	%r267, %r96;
	or.b32  	%r266, %r1, 2048;
	add.s32 	%r265, %r1, %r6;
$L__BB3_3:
	add.s32 	%r97, %r266, -2048;
	setp.ge.s32 	%p3, %r97, %r4;
	@%p3 bra 	$L__BB3_7;
	mul.wide.u32 	%rd11, %r265, 8;
	add.s64 	%rd12, %rd3, %rd11;
	ld.global.v2.u32 	{%r98, %r99}, [%rd12];
	or.b32  	%r101, %r98, %r99;
	setp.eq.s32 	%p4, %r101, 0;
	@%p4 bra 	$L__BB3_7;
	shr.u32 	%r102, %r98, 12;
	and.b32  	%r103, %r102, 31;
	mov.b32 	%r104, 1;
	shl.b32 	%r17, %r104, %r103;
	shr.u32 	%r105, %r98, 15;
	and.b32  	%r106, %r105, 16380;
	add.s32 	%r18, %r92, %r106;
	atom.shared.or.b32 	%r108, [%r18], %r17;
	and.b32  	%r109, %r108, %r17;
	setp.eq.s32 	%p5, %r109, 0;
	@%p5 bra 	$L__BB3_7;
	atom.shared.or.b32 	%r110, [%r18+16384], %r17;
$L__BB3_7:
	add.s32 	%r111, %r266, -1024;
	setp.ge.s32 	%p6, %r111, %r4;
	@%p6 bra 	$L__BB3_11;
	add.s32 	%r112, %r265, 1024;
	mul.wide.u32 	%rd13, %r112, 8;
	add.s64 	%rd14, %rd3, %rd13;
	ld.global.v2.u32 	{%r113, %r114}, [%rd14];
	or.b32  	%r116, %r113, %r114;
	setp.eq.s32 	%p7, %r116, 0;
	@%p7 bra 	$L__BB3_11;
	shr.u32 	%r117, %r113, 12;
	and.b32  	%r118, %r117, 31;
	mov.b32 	%r119, 1;
	shl.b32 	%r20, %r119, %r118;
	shr.u32 	%r120, %r113, 15;
	and.b32  	%r121, %r120, 16380;
	add.s32 	%r21, %r92, %r121;
	atom.shared.or.b32 	%r123, [%r21], %r20;
	and.b32  	%r124, %r123, %r20;
	setp.eq.s32 	%p8, %r124, 0;
	@%p8 bra 	$L__BB3_11;
	atom.shared.or.b32 	%r125, [%r21+16384], %r20;
$L__BB3_11:
	setp.ge.s32 	%p9, %r266, %r4;
	@%p9 bra 	$L__BB3_15;
	add.s32 	%r126, %r265, 2048;
	mul.wide.u32 	%rd15, %r126, 8;
	add.s64 	%rd16, %rd3, %rd15;
	ld.global.v2.u32 	{%r127, %r128}, [%rd16];
	or.b32  	%r130, %r127, %r128;
	setp.eq.s32 	%p10, %r130, 0;
	@%p10 bra 	$L__BB3_15;
	shr.u32 	%r131, %r127, 12;
	and.b32  	%r132, %r131, 31;
	mov.b32 	%r133, 1;
	shl.b32 	%r23, %r133, %r132;
	shr.u32 	%r134, %r127, 15;
	and.b32  	%r135, %r134, 16380;
	add.s32 	%r24, %r92, %r135;
	atom.shared.or.b32 	%r137, [%r24], %r23;
	and.b32  	%r138, %r137, %r23;
	setp.eq.s32 	%p11, %r138, 0;
	@%p11 bra 	$L__BB3_15;
	atom.shared.or.b32 	%r139, [%r24+16384], %r23;
$L__BB3_15:
	add.s32 	%r140, %r266, 1024;
	setp.ge.s32 	%p12, %r140, %r4;
	@%p12 bra 	$L__BB3_19;
	add.s32 	%r141, %r265, 3072;
	mul.wide.u32 	%rd17, %r141, 8;
	add.s64 	%rd18, %rd3, %rd17;
	ld.global.v2.u32 	{%r142, %r143}, [%rd18];
	or.b32  	%r145, %r142, %r143;
	setp.eq.s32 	%p13, %r145, 0;
	@%p13 bra 	$L__BB3_19;
	shr.u32 	%r146, %r142, 12;
	and.b32  	%r147, %r146, 31;
	mov.b32 	%r148, 1;
	shl.b32 	%r26, %r148, %r147;
	shr.u32 	%r149, %r142, 15;
	and.b32  	%r150, %r149, 16380;
	add.s32 	%r27, %r92, %r150;
	atom.shared.or.b32 	%r152, [%r27], %r26;
	and.b32  	%r153, %r152, %r26;
	setp.eq.s32 	%p14, %r153, 0;
	@%p14 bra 	$L__BB3_19;
	atom.shared.or.b32 	%r154, [%r27+16384], %r26;
$L__BB3_19:
	add.s32 	%r267, %r267, 4;
	add.s32 	%r266, %r266, 4096;
	add.s32 	%r265, %r265, 4096;
	setp.ne.s32 	%p15, %r267, 0;
	@%p15 bra 	$L__BB3_3;
$L__BB3_20:
	setp.eq.s32 	%p16, %r8, 0;
	@%p16 bra 	$L__BB3_27;
	add.s32 	%r155, %r1, %r6;
	shl.b32 	%r156, %r268, 10;
	add.s32 	%r271, %r155, %r156;
	or.b32  	%r270, %r1, %r156;
	neg.s32 	%r269, %r8;
$L__BB3_22:
	.pragma "nounroll";
	setp.ge.s32 	%p17, %r270, %r4;
	@%p17 bra 	$L__BB3_26;
	mul.wide.u32 	%rd19, %r271, 8;
	add.s64 	%rd20, %rd3, %rd19;
	ld.global.v2.u32 	{%r157, %r158}, [%rd20];
	or.b32  	%r160, %r157, %r158;
	setp.eq.s32 	%p18, %r160, 0;
	@%p18 bra 	$L__BB3_26;
	shr.u32 	%r161, %r157, 12;
	and.b32  	%r162, %r161, 31;
	mov.b32 	%r163, 1;
	shl.b32 	%r39, %r163, %r162;
	shr.u32 	%r164, %r157, 15;
	and.b32  	%r165, %r164, 16380;
	add.s32 	%r40, %r92, %r165;
	atom.shared.or.b32 	%r167, [%r40], %r39;
	and.b32  	%r168, %r167, %r39;
	setp.eq.s32 	%p19, %r168, 0;
	@%p19 bra 	$L__BB3_26;
	atom.shared.or.b32 	%r169, [%r40+16384], %r39;
$L__BB3_26:
	add.s32 	%r271, %r271, 1024;
	add.s32 	%r270, %r270, 1024;
	add.s32 	%r269, %r269, 1;
	setp.ne.s32 	%p20, %r269, 0;
	@%p20 bra 	$L__BB3_22;
$L__BB3_27:
	setp.lt.s32 	%p21, %r3, 0;
	bar.sync 	0;
	@%p21 bra 	$L__BB3_54;
	mul.lo.s32 	%r44, %r2, 133120;
	max.s32 	%r45, %r5, 1;
	and.b32  	%r46, %r45, 3;
	setp.lt.u32 	%p22, %r3, 3072;
	mov.b32 	%r275, 0;
	@%p22 bra 	$L__BB3_47;
	and.b32  	%r275, %r45, 508;
	cvt.u16.u32 	%rs4, %r45;
	shr.u16 	%rs5, %rs4, 2;
	and.b16  	%rs6, %rs5, 127;
	mul.wide.u16 	%r171, %rs6, 4;
	neg.s32 	%r274, %r171;
	or.b32  	%r273, %r1, 2048;
	add.s32 	%r272, %r1, %r44;
$L__BB3_30:
	add.s32 	%r172, %r273, -2048;
	setp.ge.s32 	%p23, %r172, %r4;
	@%p23 bra 	$L__BB3_34;
	mul.wide.u32 	%rd21, %r272, 8;
	add.s64 	%rd22, %rd3, %rd21;
	ld.global.v2.u32 	{%r173, %r174}, [%rd22];
	or.b32  	%r175, %r173, %r174;
	setp.eq.s32 	%p24, %r175, 0;
	@%p24 bra 	$L__BB3_34;
	shr.u32 	%r176, %r173, 12;
	and.b32  	%r177, %r176, 31;
	shr.u32 	%r178, %r173, 15;
	and.b32  	%r179, %r178, 16380;
	add.s32 	%r181, %r92, %r179;
	ld.shared.u32 	%r182, [%r181+16384];
	shr.u32 	%r183, %r182, %r177;
	and.b32  	%r184, %r183, 1;
	setp.eq.b32 	%p25, %r184, 1;
	not.pred 	%p26, %p25;
	@%p26 bra 	$L__BB3_34;
	and.b32  	%r185, %r174, 4095;
	shl.b32 	%r186, %r174, 2;
	cvt.u64.u32 	%rd23, %r186;
	and.b64  	%rd24, %rd23, 16380;
	add.s64 	%rd25, %rd2, %rd24;
	atom.global.add.u32 	%r187, [%rd25], 1;
	min.s32 	%r188, %r187, 87039;
	mad.lo.s32 	%r189, %r185, 87040, %r188;
	mul.wide.s32 	%rd26, %r189, 8;
	add.s64 	%rd27, %rd1, %rd26;
	st.global.v2.u32 	[%rd27], {%r174, %r173};
$L__BB3_34:
	add.s32 	%r190, %r273, -1024;
	setp.ge.s32 	%p27, %r190, %r4;
	@%p27 bra 	$L__BB3_38;
	add.s32 	%r191, %r272, 1024;
	mul.wide.u32 	%rd28, %r191, 8;
	add.s64 	%rd29, %rd3, %rd28;
	ld.global.v2.u32 	{%r192, %r193}, [%rd29];
	or.b32  	%r194, %r192, %r193;
	setp.eq.s32 	%p28, %r194, 0;
	@%p28 bra 	$L__BB3_38;
	shr.u32 	%r195, %r192, 12;
	and.b32  	%r196, %r195, 31;
	shr.u32 	%r197, %r192, 15;
	and.b32  	%r198, %r197, 16380;
	add.s32 	%r200, %r92, %r198;
	ld.shared.u32 	%r201, [%r200+16384];
	shr.u32 	%r202, %r201, %r196;
	and.b32  	%r203, %r202, 1;
	setp.eq.b32 	%p29, %r203, 1;
	not.pred 	%p30, %p29;
	@%p30 bra 	$L__BB3_38;
	and.b32  	%r204, %r193, 4095;
	shl.b32 	%r205, %r193, 2;
	cvt.u64.u32 	%rd30, %r205;
	and.b64  	%rd31, %rd30, 16380;
	add.s64 	%rd32, %rd2, %rd31;
	atom.global.add.u32 	%r206, [%rd32], 1;
	min.s32 	%r207, %r206, 87039;
	mad.lo.s32 	%r208, %r204, 87040, %r207;
	mul.wide.s32 	%rd33, %r208, 8;
	add.s64 	%rd34, %rd1, %rd33;
	st.global.v2.u32 	[%rd34], {%r193, %r192};
$L__BB3_38:
	setp.ge.s32 	%p31, %r273, %r4;
	@%p31 bra 	$L__BB3_42;
	add.s32 	%r209, %r272, 2048;
	mul.wide.u32 	%rd35, %r209, 8;
	add.s64 	%rd36, %rd3, %rd35;
	ld.global.v2.u32 	{%r210, %r211}, [%rd36];
	or.b32  	%r212, %r210, %r211;
	setp.eq.s32 	%p32, %r212, 0;
	@%p32 bra 	$L__BB3_42;
	shr.u32 	%r213, %r210, 12;
	and.b32  	%r214, %r213, 31;
	shr.u32 	%r215, %r210, 15;
	and.b32  	%r216, %r215, 16380;
	add.s32 	%r218, %r92, %r216;
	ld.shared.u32 	%r219, [%r218+16384];
	shr.u32 	%r220, %r219, %r214;
	and.b32  	%r221, %r220, 1;
	setp.eq.b32 	%p33, %r221, 1;
	not.pred 	%p34, %p33;
	@%p34 bra 	$L__BB3_42;
	and.b32  	%r222, %r211, 4095;
	shl.b32 	%r223, %r211, 2;
	cvt.u64.u32 	%rd37, %r223;
	and.b64  	%rd38, %rd37, 16380;
	add.s64 	%rd39, %rd2, %rd38;
	atom.global.add.u32 	%r224, [%rd39], 1;
	min.s32 	%r225, %r224, 87039;
	mad.lo.s32 	%r226, %r222, 87040, %r225;
	mul.wide.s32 	%rd40, %r226, 8;
	add.s64 	%rd41, %rd1, %rd40;
	st.global.v2.u32 	[%rd41], {%r211, %r210};
$L__BB3_42:
	add.s32 	%r227, %r273, 1024;
	setp.ge.s32 	%p35, %r227, %r4;
	@%p35 bra 	$L__BB3_46;
	add.s32 	%r228, %r272, 3072;
	mul.wide.u32 	%rd42, %r228, 8;
	add.s64 	%rd43, %rd3, %rd42;
	ld.global.v2.u32 	{%r229, %r230}, [%rd43];
	or.b32  	%r231, %r229, %r230;
	setp.eq.s32 	%p36, %r231, 0;
	@%p36 bra 	$L__BB3_46;
	shr.u32 	%r232, %r229, 12;
	and.b32  	%r233, %r232, 31;
	shr.u32 	%r234, %r229, 15;
	and.b32  	%r235, %r234, 16380;
	add.s32 	%r237, %r92, %r235;
	ld.shared.u32 	%r238, [%r237+16384];
	shr.u32 	%r239, %r238, %r233;
	and.b32  	%r240, %r239, 1;
	setp.eq.b32 	%p37, %r240, 1;
	not.pred 	%p38, %p37;
	@%p38 bra 	$L__BB3_46;
	and.b32  	%r241, %r230, 4095;
	shl.b32 	%r242, %r230, 2;
	cvt.u64.u32 	%rd44, %r242;
	and.b64  	%rd45, %rd44, 16380;
	add.s64 	%rd46, %rd2, %rd45;
	atom.global.add.u32 	%r243, [%rd46], 1;
	min.s32 	%r244, %r243, 87039;
	mad.lo.s32 	%r245, %r241, 87040, %r244;
	mul.wide.s32 	%rd47, %r245, 8;
	add.s64 	%rd48, %rd1, %rd47;
	st.global.v2.u32 	[%rd48], {%r230, %r229};
$L__BB3_46:
	add.s32 	%r274, %r274, 4;
	add.s32 	%r273, %r273, 4096;
	add.s32 	%r272, %r272, 4096;
	setp.ne.s32 	%p39, %r274, 0;
	@%p39 bra 	$L__BB3_30;
$L__BB3_47:
	setp.eq.s32 	%p40, %r46, 0;
	@%p40 bra 	$L__BB3_54;
	add.s32 	%r246, %r1, %r44;
	shl.b32 	%r247, %r275, 10;
	add.s32 	%r278, %r246, %r247;
	or.b32  	%r277, %r1, %r247;
	neg.s32 	%r276, %r46;
$L__BB3_49:
	.pragma "nounroll";
	setp.ge.s32 	%p41, %r277, %r4;
	@%p41 bra 	$L__BB3_53;
	mul.wide.u32 	%rd49, %r278, 8;
	add.s64 	%rd50, %rd3, %rd49;
	ld.global.v2.u32 	{%r248, %r249}, [%rd50];
	or.b32  	%r250, %r248, %r249;
	setp.eq.s32 	%p42, %r250, 0;
	@%p42 bra 	$L__BB3_53;
	shr.u32 	%r251, %r248, 12;
	and.b32  	%r252, %r251, 31;
	shr.u32 	%r253, %r248, 15;
	and.b32  	%r254, %r253, 16380;
	add.s32 	%r256, %r92, %r254;
	ld.shared.u32 	%r257, [%r256+16384];
	shr.u32 	%r258, %r257, %r252;
	and.b32  	%r259, %r258, 1;
	setp.eq.b32 	%p43, %r259, 1;
	not.pred 	%p44, %p43;
	@%p44 bra 	$L__BB3_53;
	and.b32  	%r260, %r249, 4095;
	shl.b32 	%r261, %r249, 2;
	cvt.u64.u32 	%rd51, %r261;
	and.b64  	%rd52, %rd51, 16380;
	add.s64 	%rd53, %rd2, %rd52;
	atom.global.add.u32 	%r262, [%rd53], 1;
	min.s32 	%r263, %r262, 87039;
	mad.lo.s32 	%r264, %r260, 87040, %r263;
	mul.wide.s32 	%rd54, %r264, 8;
	add.s64 	%rd55, %rd1, %rd54;
	st.global.v2.u32 	[%rd55], {%r249, %r248};
$L__BB3_53:
	add.s32 	%r278, %r278, 1024;
	add.s32 	%r277, %r277, 1024;
	add.s32 	%r276, %r276, 1;
	setp.ne.s32 	%p45, %r276, 0;
	@%p45 bra 	$L__BB3_49;
$L__BB3_54:
	ret;

}
	// .globl	_Z11FluffyRoundILi87040ELi87040EEvPK5uint2PS0_PKiPi
.visible .entry _Z11FluffyRoundILi87040ELi87040EEvPK5uint2PS0_PKiPi(
	.param .u64 .ptr .align 1 _Z11FluffyRoundILi87040ELi87040EEvPK5uint2PS0_PKiPi_param_0,
	.param .u64 .ptr .align 1 _Z11FluffyRoundILi87040ELi87040EEvPK5uint2PS0_PKiPi_param_1,
	.param .u64 .ptr .align 1 _Z11FluffyRoundILi87040ELi87040EEvPK5uint2PS0_PKiPi_param_2,
	.param .u64 .ptr .align 1 _Z11FluffyRoundILi87040ELi87040EEvPK5uint2PS0_PKiPi_param_3
)
{
	.reg .pred 	%p<46>;
	.reg .b16 	%rs<7>;
	.reg .b32 	%r<279>;
	.reg .b64 	%rd<56>;
	// demoted variable
	.shared .align 4 .b8 _ZZ11FluffyRoundILi87040ELi87040EEvPK5uint2PS0_PKiPiE9ecounters[32768];
	ld.param.u64 	%rd4, [_Z11FluffyRoundILi87040ELi87040EEvPK5uint2PS0_PKiPi_param_0];
	ld.param.u64 	%rd5, [_Z11FluffyRoundILi87040ELi87040EEvPK5uint2PS0_PKiPi_param_1];
	ld.param.u64 	%rd6, [_Z11FluffyRoundILi87040ELi87040EEvPK5uint2PS0_PKiPi_param_2];
	ld.param.u64 	%rd7, [_Z11FluffyRoundILi87040ELi87040EEvPK5uint2PS0_PKiPi_param_3];
	cvta.to.global.u64 	%rd1, %rd5;
	cvta.to.global.u64 	%rd2, %rd7;
	cvta.to.global.u64 	%rd3, %rd4;
	cvta.to.global.u64 	%rd8, %rd6;
	mov.u32 	%r1, %tid.x;
	mov.u32 	%r2, %ctaid.x;
	mul.wide.u32 	%rd9, %r2, 4;
	add.s64 	%rd10, %rd8, %rd9;
	ld.global.u32 	%r3, [%rd10];
	min.s32 	%r4, %r3, 87040;
	add.s32 	%r87, %r4, 1024;
	shr.s32 	%r88, %r87, 31;
	shr.u32 	%r89, %r88, 22;
	add.s32 	%r90, %r87, %r89;
	shr.s32 	%r5, %r90, 10;
	shl.b32 	%r91, %r1, 2;
	mov.u32 	%r92, _ZZ11FluffyRoundILi87040ELi87040EEvPK5uint2PS0_PKiPiE9ecounters;
	add.s32 	%r93, %r92, %r91;
	mov.b32 	%r94, 0;
	st.shared.u32 	[%r93], %r94;
	st.shared.u32 	[%r93+4096], %r94;
	st.shared.u32 	[%r93+8192], %r94;
	st.shared.u32 	[%r93+12288], %r94;
	st.shared.u32 	[%r93+16384], %r94;
	st.shared.u32 	[%r93+20480], %r94;
	st.shared.u32 	[%r93+24576], %r94;
	st.shared.u32 	[%r93+28672], %r94;
	bar.sync 	0;
	setp.lt.s32 	%p1, %r3, 0;
	@%p1 bra 	$L__BB4_27;
	mul.lo.s32 	%r6, %r2, 87040;
	max.s32 	%r7, %r5, 1;
	and.b32  	%r8, %r7, 3;
	setp.lt.u32 	%p2, %r3, 3072;
	mov.b32 	%r268, 0;
	@%p2 bra 	$L__BB4_20;
	and.b32  	%r268, %r7, 252;
	cvt.u16.u32 	%rs1, %r7;
	shr.u16 	%rs2, %rs1, 2;
	and.b16  	%rs3, %rs2, 63;
	mul.wide.u16 	%r96, %rs3, 4;
	neg.s32 	%r267, %r96;
	or.b32  	%r266, %r1, 2048;
	add.s32 	%r265, %r1, %r6;
$L__BB4_3:
	add.s32 	%r97, %r266, -2048;
	setp.ge.s32 	%p3, %r97, %r4;
	@%p3 bra 	$L__BB4_7;
	mul.wide.u32 	%rd11, %r265, 8;
	add.s64 	%rd12, %rd3, %rd11;
	ld.global.v2.u32 	{%r98, %r99}, [%rd12];
	or.b32  	%r101, %r98, %r99;
	setp.eq.s32 	%p4, %r101, 0;
	@%p4 bra 	$L__BB4_7;
	shr.u32 	%r102, %r98, 12;
	and.b32  	%r103, %r102, 31;
	mov.b32 	%r104, 1;
	shl.b32 	%r17, %r104, %r103;
	shr.u32 	%r105, %r98, 15;
	and.b32  	%r106, %r105, 16380;
	add.s32 	%r18, %r92, %r106;
	atom.shared.or.b32 	%r108, [%r18], %r17;
	and.b32  	%r109, %r108, %r17;
	setp.eq.s32 	%p5, %r109, 0;
	@%p5 bra 	$L__BB4_7;
	atom.shared.or.b32 	%r110, [%r18+16384], %r17;
$L__BB4_7:
	add.s32 	%r111, %r266, -1024;
	setp.ge.s32 	%p6, %r111, %r4;
	@%p6 bra 	$L__BB4_11;
	add.s32 	%r112, %r265, 1024;
	mul.wide.u32 	%rd13, %r112, 8;
	add.s64 	%rd14, %rd3, %rd13;
	ld.global.v2.u32 	{%r113, %r114}, [%rd14];
	or.b32  	%r116, %r113, %r114;
	setp.eq.s32 	%p7, %r116, 0;
	@%p7 bra 	$L__BB4_11;
	shr.u32 	%r117, %r113, 12;
	and.b32  	%r118, %r117, 31;
	mov.b32 	%r119, 1;
	shl.b32 	%r20, %r119, %r118;
	shr.u32 	%r120, %r113, 15;
	and.b32  	%r121, %r120, 16380;
	add.s32 	%r21, %r92, %r121;
	atom.shared.or.b32 	%r123, [%r21], %r20;
	and.b32  	%r124, %r123, %r20;
	setp.eq.s32 	%p8, %r124, 0;
	@%p8 bra 	$L__BB4_11;
	atom.shared.or.b32 	%r125, [%r21+16384], %r20;
$L__BB4_11:
	setp.ge.s32 	%p9, %r266, %r4;
	@%p9 bra 	$L__BB4_15;
	add.s32 	%r126, %r265, 2048;
	mul.wide.u32 	%rd15, %r126, 8;
	add.s64 	%rd16, %rd3, %rd15;
	ld.global.v2.u32 	{%r127, %r128}, [%rd16];
	or.b32  	%r130, %r127, %r128;
	setp.eq.s32 	%p10, %r130, 0;
	@%p10 bra 	$L__BB4_15;
	shr.u32 	%r131, %r127, 12;
	and.b32  	%r132, %r131, 31;
	mov.b32 	%r133, 1;
	shl.b32 	%r23, %r133, %r132;
	shr.u32 	%r134, %r127, 15;
	and.b32  	%r135, %r134, 16380;
	add.s32 	%r24, %r92, %r135;
	atom.shared.or.b32 	%r137, [%r24], %r23;
	and.b32  	%r138, %r137, %r23;
	setp.eq.s32 	%p11, %r138, 0;
	@%p11 bra 	$L__BB4_15;
	atom.shared.or.b32 	%r139, [%r24+16384], %r23;
$L__BB4_15:
	add.s32 	%r140, %r266, 1024;
	setp.ge.s32 	%p12, %r140, %r4;
	@%p12 bra 	$L__BB4_19;
	add.s32 	%r141, %r265, 3072;
	mul.wide.u32 	%rd17, %r141, 8;
	add.s64 	%rd18, %rd3, %rd17;
	ld.global.v2.u32 	{%r142, %r143}, [%rd18];
	or.b32  	%r145, %r142, %r143;
	setp.eq.s32 	%p13, %r145, 0;
	@%p13 bra 	$L__BB4_19;
	shr.u32 	%r146, %r142, 12;
	and.b32  	%r147, %r146, 31;
	mov.b32 	%r148, 1;
	shl.b32 	%r26, %r148, %r147;
	shr.u32 	%r149, %r142, 15;
	and.b32  	%r150, %r149, 16380;
	add.s32 	%r27, %r92, %r150;
	atom.shared.or.b32 	%r152, [%r27], %r26;
	and.b32  	%r153, %r152, %r26;
	setp.eq.s32 	%p14, %r153, 0;
	@%p14 bra 	$L__BB4_19;
	atom.shared.or.b32 	%r154, [%r27+16384], %r26;
$L__BB4_19:
	add.s32 	%r267, %r267, 4;
	add.s32 	%r266, %r266, 4096;
	add.s32 	%r265, %r265, 4096;
	setp.ne.s32 	%p15, %r267, 0;
	@%p15 bra 	$L__BB4_3;
$L__BB4_20:
	setp.eq.s32 	%p16, %r8, 0;
	@%p16 bra 	$L__BB4_27;
	add.s32 	%r155, %r1, %r6;
	shl.b32 	%r156, %r268, 10;
	add.s32 	%r271, %r155, %r156;
	or.b32  	%r270, %r1, %r156;
	neg.s32 	%r269, %r8;
$L__BB4_22:
	.pragma "nounroll";
	setp.ge.s32 	%p17, %r270, %r4;
	@%p17 bra 	$L__BB4_26;
	mul.wide.u32 	%rd19, %r271, 8;
	add.s64 	%rd20, %rd3, %rd19;
	ld.global.v2.u32 	{%r157, %r158}, [%rd20];
	or.b32  	%r160, %r157, %r158;
	setp.eq.s32 	%p18, %r160, 0;
	@%p18 bra 	$L__BB4_26;
	shr.u32 	%r161, %r157, 12;
	and.b32  	%r162, %r161, 31;
	mov.b32 	%r163, 1;
	shl.b32 	%r39, %r163, %r162;
	shr.u32 	%r164, %r157, 15;
	and.b32  	%r165, %r164, 16380;
	add.s32 	%r40, %r92, %r165;
	atom.shared.or.b32 	%r167, [%r40], %r39;
	and.b32  	%r168, %r167, %r39;
	setp.eq.s32 	%p19, %r168, 0;
	@%p19 bra 	$L__BB4_26;
	atom.shared.or.b32 	%r169, [%r40+16384], %r39;
$L__BB4_26:
	add.s32 	%r271, %r271, 1024;
	add.s32 	%r270, %r270, 1024;
	add.s32 	%r269, %r269, 1;
	setp.ne.s32 	%p20, %r269, 0;
	@%p20 bra 	$L__BB4_22;
$L__BB4_27:
	setp.lt.s32 	%p21, %r3, 0;
	bar.sync 	0;
	@%p21 bra 	$L__BB4_54;
	mul.lo.s32 	%r44, %r2, 87040;
	max.s32 	%r45, %r5, 1;
	and.b32  	%r46, %r45, 3;
	setp.lt.u32 	%p22, %r3, 3072;
	mov.b32 	%r275, 0;
	@%p22 bra 	$L__BB4_47;
	and.b32  	%r275, %r45, 252;
	cvt.u16.u32 	%rs4, %r45;
	shr.u16 	%rs5, %rs4, 2;
	and.b16  	%rs6, %rs5, 63;
	mul.wide.u16 	%r171, %rs6, 4;
	neg.s32 	%r274, %r171;
	or.b32  	%r273, %r1, 2048;
	add.s32 	%r272, %r1, %r44;
$L__BB4_30:
	add.s32 	%r172, %r273, -2048;
	setp.ge.s32 	%p23, %r172, %r4;
	@%p23 bra 	$L__BB4_34;
	mul.wide.u32 	%rd21, %r272, 8;
	add.s64 	%rd22, %rd3, %rd21;
	ld.global.v2.u32 	{%r173, %r174}, [%rd22];
	or.b32  	%r175, %r173, %r174;
	setp.eq.s32 	%p24, %r175, 0;
	@%p24 bra 	$L__BB4_34;
	shr.u32 	%r176, %r173, 12;
	and.b32  	%r177, %r176, 31;
	shr.u32 	%r178, %r173, 15;
	and.b32  	%r179, %r178, 16380;
	add.s32 	%r181, %r92, %r179;
	ld.shared.u32 	%r182, [%r181+16384];
	shr.u32 	%r183, %r182, %r177;
	and.b32  	%r184, %r183, 1;
	setp.eq.b32 	%p25, %r184, 1;
	not.pred 	%p26, %p25;
	@%p26 bra 	$L__BB4_34;
	and.b32  	%r185, %r174, 4095;
	shl.b32 	%r186, %r174, 2;
	cvt.u64.u32 	%rd23, %r186;
	and.b64  	%rd24, %rd23, 16380;
	add.s64 	%rd25, %rd2, %rd24;
	atom.global.add.u32 	%r187, [%rd25], 1;
	min.s32 	%r188, %r187, 87039;
	mad.lo.s32 	%r189, %r185, 87040, %r188;
	mul.wide.s32 	%rd26, %r189, 8;
	add.s64 	%rd27, %rd1, %rd26;
	st.global.v2.u32 	[%rd27], {%r174, %r173};
$L__BB4_34:
	add.s32 	%r190, %r273, -1024;
	setp.ge.s32 	%p27, %r190, %r4;
	@%p27 bra 	$L__BB4_38;
	add.s32 	%r191, %r272, 1024;
	mul.wide.u32 	%rd28, %r191, 8;
	add.s64 	%rd29, %rd3, %rd28;
	ld.global.v2.u32 	{%r192, %r193}, [%rd29];
	or.b32  	%r194, %r192, %r193;
	setp.eq.s32 	%p28, %r194, 0;
	@%p28 bra 	$L__BB4_38;
	shr.u32 	%r195, %r192, 12;
	and.b32  	%r196, %r195, 31;
	shr.u32 	%r197, %r192, 15;
	and.b32  	%r198, %r197, 16380;
	add.s32 	%r200, %r92, %r198;
	ld.shared.u32 	%r201, [%r200+16384];
	shr.u32 	%r202, %r201, %r196;
	and.b32  	%r203, %r202, 1;
	setp.eq.b32 	%p29, %r203, 1;
	not.pred 	%p30, %p29;
	@%p30 bra 	$L__BB4_38;
	and.b32  	%r204, %r193, 4095;
	shl.b32 	%r205, %r193, 2;
	cvt.u64.u32 	%rd30, %r205;
	and.b64  	%rd31, %rd30, 16380;
	add.s64 	%rd32, %rd2, %rd31;
	atom.global.add.u32 	%r206, [%rd32], 1;
	min.s32 	%r207, %r206, 87039;
	mad.lo.s32 	%r208, %r204, 87040, %r207;
	mul.wide.s32 	%rd33, %r208, 8;
	add.s64 	%rd34, %rd1, %rd33;
	st.global.v2.u32 	[%rd34], {%r193, %r192};
$L__BB4_38:
	setp.ge.s32 	%p31, %r273, %r4;
	@%p31 bra 	$L__BB4_42;
	add.s32 	%r209, %r272, 2048;
	mul.wide.u32 	%rd35, %r209, 8;
	add.s64 	%rd36, %rd3, %rd35;
	ld.global.v2.u32 	{%r210, %r211}, [%rd36];
	or.b32  	%r212, %r210, %r211;
	setp.eq.s32 	%p32, %r212, 0;
	@%p32 bra 	$L__BB4_42;
	shr.u32 	%r213, %r210, 12;
	and.b32  	%r214, %r213, 31;
	shr.u32 	%r215, %r210, 15;
	and.b32  	%r216, %r215, 16380;
	add.s32 	%r218, %r92, %r216;
	ld.shared.u32 	%r219, [%r218+16384];
	shr.u32 	%r220, %r219, %r214;
	and.b32  	%r221, %r220, 1;
	setp.eq.b32 	%p33, %r221, 1;
	not.pred 	%p34, %p33;
	@%p34 bra 	$L__BB4_42;
	and.b32  	%r222, %r211, 4095;
	shl.b32 	%r223, %r211, 2;
	cvt.u64.u32 	%rd37, %r223;
	and.b64  	%rd38, %rd37, 16380;
	add.s64 	%rd39, %rd2, %rd38;
	atom.global.add.u32 	%r224, [%rd39], 1;
	min.s32 	%r225, %r224, 87039;
	mad.lo.s32 	%r226, %r222, 87040, %r225;
	mul.wide.s32 	%rd40, %r226, 8;
	add.s64 	%rd41, %rd1, %rd40;
	st.global.v2.u32 	[%rd41], {%r211, %r210};
$L__BB4_42:
	add.s32 	%r227, %r273, 1024;
	setp.ge.s32 	%p35, %r227, %r4;
	@%p35 bra 	$L__BB4_46;
	add.s32 	%r228, %r272, 3072;
	mul.wide.u32 	%rd42, %r228, 8;
	add.s64 	%rd43, %rd3, %rd42;
	ld.global.v2.u32 	{%r229, %r230}, [%rd43];
	or.b32  	%r231, %r229, %r230;
	setp.eq.s32 	%p36, %r231, 0;
	@%p36 bra 	$L__BB4_46;
	shr.u32 	%r232, %r229, 12;
	and.b32  	%r233, %r232, 31;
	shr.u32 	%r234, %r229, 15;
	and.b32  	%r235, %r234, 16380;
	add.s32 	%r237, %r92, %r235;
	ld.shared.u32 	%r238, [%r237+16384];
	shr.u32 	%r239, %r238, %r233;
	and.b32  	%r240, %r239, 1;
	setp.eq.b32 	%p37, %r240, 1;
	not.pred 	%p38, %p37;
	@%p38 bra 	$L__BB4_46;
	and.b32  	%r241, %r230, 4095;
	shl.b32 	%r242, %r230, 2;
	cvt.u64.u32 	%rd44, %r242;
	and.b64  	%rd45, %rd44, 16380;
	add.s64 	%rd46, %rd2, %rd45;
	atom.global.add.u32 	%r243, [%rd46], 1;
	min.s32 	%r244, %r243, 87039;
	mad.lo.s32 	%r245, %r241, 87040, %r244;
	mul.wide.s32 	%rd47, %r245, 8;
	add.s64 	%rd48, %rd1, %rd47;
	st.global.v2.u32 	[%rd48], {%r230, %r229};
$L__BB4_46:
	add.s32 	%r274, %r274, 4;
	add.s32 	%r273, %r273, 4096;
	add.s32 	%r272, %r272, 4096;
	setp.ne.s32 	%p39, %r274, 0;
	@%p39 bra 	$L__BB4_30;
$L__BB4_47:
	setp.eq.s32 	%p40, %r46, 0;
	@%p40 bra 	$L__BB4_54;
	add.s32 	%r246, %r1, %r44;
	shl.b32 	%r247, %r275, 10;
	add.s32 	%r278, %r246, %r247;
	or.b32  	%r277, %r1, %r247;
	neg.s32 	%r276, %r46;
$L__BB4_49:
	.pragma "nounroll";
	setp.ge.s32 	%p41, %r277, %r4;
	@%p41 bra 	$L__BB4_53;
	mul.wide.u32 	%rd49, %r278, 8;
	add.s64 	%rd50, %rd3, %rd49;
	ld.global.v2.u32 	{%r248, %r249}, [%rd50];
	or.b32  	%r250, %r248, %r249;
	setp.eq.s32 	%p42, %r250, 0;
	@%p42 bra 	$L__BB4_53;
	shr.u32 	%r251, %r248, 12;
	and.b32  	%r252, %r251, 31;
	shr.u32 	%r253, %r248, 15;
	and.b32  	%r254, %r253, 16380;
	add.s32 	%r256, %r92, %r254;
	ld.shared.u32 	%r257, [%r256+16384];
	shr.u32 	%r258, %r257, %r252;
	and.b32  	%r259, %r258, 1;
	setp.eq.b32 	%p43, %r259, 1;
	not.pred 	%p44, %p43;
	@%p44 bra 	$L__BB4_53;
	and.b32  	%r260, %r249, 4095;
	shl.b32 	%r261, %r249, 2;
	cvt.u64.u32 	%rd51, %r261;
	and.b64  	%rd52, %rd51, 16380;
	add.s64 	%rd53, %rd2, %rd52;
	atom.global.add.u32 	%r262, [%rd53], 1;
	min.s32 	%r263, %r262, 87039;
	mad.lo.s32 	%r264, %r260, 87040, %r263;
	mul.wide.s32 	%rd54, %r264, 8;
	add.s64 	%rd55, %rd1, %rd54;
	st.global.v2.u32 	[%rd55], {%r249, %r248};
$L__BB4_53:
	add.s32 	%r278, %r278, 1024;
	add.s32 	%r277, %r277, 1024;
	add.s32 	%r276, %r276, 1;
	setp.ne.s32 	%p45, %r276, 0;
	@%p45 bra 	$L__BB4_49;
$L__BB4_54:
	ret;

}
	// .globl	_Z10FluffyTailPK5uint2PS_PKiPi
.visible .entry _Z10FluffyTailPK5uint2PS_PKiPi(
	.param .u64 .ptr .align 1 _Z10FluffyTailPK5uint2PS_PKiPi_param_0,
	.param .u64 .ptr .align 1 _Z10FluffyTailPK5uint2PS_PKiPi_param_1,
	.param .u64 .ptr .align 1 _Z10FluffyTailPK5uint2PS_PKiPi_param_2,
	.param .u64 .ptr .align 1 _Z10FluffyTailPK5uint2PS_PKiPi_param_3
)
{
	.reg .pred 	%p<3>;
	.reg .b32 	%r<9>;
	.reg .b64 	%rd<18>;
	// demoted variable
	.shared .align 4 .u32 _ZZ10FluffyTailPK5uint2PS_PKiPiE7destIdx;
	ld.param.u64 	%rd1, [_Z10FluffyTailPK5uint2PS_PKiPi_param_0];
	ld.param.u64 	%rd2, [_Z10FluffyTailPK5uint2PS_PKiPi_param_1];
	ld.param.u64 	%rd4, [_Z10FluffyTailPK5uint2PS_PKiPi_param_2];
	ld.param.u64 	%rd3, [_Z10FluffyTailPK5uint2PS_PKiPi_param_3];
	cvta.to.global.u64 	%rd5, %rd4;
	mov.u32 	%r1, %tid.x;
	mov.u32 	%r2, %ctaid.x;
	mul.wide.u32 	%rd6, %r2, 4;
	add.s64 	%rd7, %rd5, %rd6;
	ld.global.u32 	%r3, [%rd7];
	setp.ne.s32 	%p1, %r1, 0;
	@%p1 bra 	$L__BB5_2;
	cvta.to.global.u64 	%rd8, %rd3;
	atom.global.add.u32 	%r4, [%rd8], %r3;
	st.shared.u32 	[_ZZ10FluffyTailPK5uint2PS_PKiPiE7destIdx], %r4;
$L__BB5_2:
	bar.sync 	0;
	setp.ge.s32 	%p2, %r1, %r3;
	@%p2 bra 	$L__BB5_4;
	ld.shared.u32 	%r5, [_ZZ10FluffyTailPK5uint2PS_PKiPiE7destIdx];
	add.s32 	%r6, %r5, %r1;
	cvta.to.global.u64 	%rd9, %rd2;
	mul.wide.s32 	%rd10, %r6, 8;
	add.s64 	%rd11, %rd9, %rd10;
	mul.wide.u32 	%rd12, %r2, 87040;
	cvt.u64.u32 	%rd13, %r1;
	or.b64  	%rd14, %rd12, %rd13;
	cvta.to.global.u64 	%rd15, %rd1;
	shl.b64 	%rd16, %rd14, 3;
	add.s64 	%rd17, %rd15, %rd16;
	ld.global.v2.u32 	{%r7, %r8}, [%rd17];
	st.global.v2.u32 	[%rd11], {%r7, %r8};
$L__BB5_4:
	ret;

}


// ===== COMPILED SASS (sm_100) =====

	.target	sm_100

	.elftype	@"ET_EXEC"


//--------------------- .note.nv.tkinfo           --------------------------
	.section	.note.nv.tkinfo,"",@"SHT_NOTE"
	.sectionflags	@"SHF_NOTE_NV_TKINFO"
	.tkinfo
        /*0018*/ 	.word	0x00000002
        /*0030*/ 	.string	""
        /*0030*/ 	.string	"ptxas"
        /*0030*/ 	.string	"Cuda compilation tools, release 13.0, V13.0.88"
        /*0030*/ 	.string	"Build cuda_13.0.r13.0/compiler.36424714_0"
        /*0030*/ 	.string	"-arch sm_100 -m 64 "



//--------------------- .note.nv.cuinfo           --------------------------
	.section	.note.nv.cuinfo,"",@"SHT_NOTE"
	.sectionflags	@"SHF_NOTE_NV_CUINFO"
        /*0018*/ 	.short	0x0002
        /*001a*/ 	.short	0x0064
        /*001c*/ 	.short	0x0082
	.zero		2


//--------------------- .nv.info                  --------------------------
	.section	.nv.info,"",@"SHT_CUDA_INFO"
	.align	4


	//----- nvinfo : EIATTR_REGCOUNT
	.align		4
        /*0000*/ 	.byte	0x04, 0x2f
        /*0002*/ 	.short	(.L_2 - .L_1)
	.align		4
.L_1:
        /*0004*/ 	.word	index@(_Z14FluffyRecoverymmmmP10ulonglong4Pi)
        /*0008*/ 	.word	0x00000020


	//----- nvinfo : EIATTR_FRAME_SIZE
	.align		4
.L_2:
        /*000c*/ 	.byte	0x04, 0x11
        /*000e*/ 	.short	(.L_4 - .L_3)
	.align		4
.L_3:
        /*0010*/ 	.word	index@(_Z14FluffyRecoverymmmmP10ulonglong4Pi)
        /*0014*/ 	.word	0x00000000


	//----- nvinfo : EIATTR_REGCOUNT
	.align		4
.L_4:
        /*0018*/ 	.byte	0x04, 0x2f
        /*001a*/ 	.short	(.L_6 - .L_5)
	.align		4
.L_5:
        /*001c*/ 	.word	index@(_Z12FluffySeed2AmmmmP10ulonglong4Pi)
        /*0020*/ 	.word	0x0000001e


	//----- nvinfo : EIATTR_FRAME_SIZE
	.align		4
.L_6:
        /*0024*/ 	.byte	0x04, 0x11
        /*0026*/ 	.short	(.L_8 - .L_7)
	.align		4
.L_7:
        /*0028*/ 	.word	index@(_Z12FluffySeed2AmmmmP10ulonglong4Pi)
        /*002c*/ 	.word	0x00000000


	//----- nvinfo : EIATTR_REGCOUNT
	.align		4
.L_8:
        /*0030*/ 	.byte	0x04, 0x2f
        /*0032*/ 	.short	(.L_10 - .L_9)
	.align		4
.L_9:
        /*0034*/ 	.word	index@(_Z12FluffySeed2BPK5uint2P10ulonglong4PKiPii)
        /*0038*/ 	.word	0x0000001e


	//----- nvinfo : EIATTR_FRAME_SIZE
	.align		4
.L_10:
        /*003c*/ 	.byte	0x04, 0x11
        /*003e*/ 	.short	(.L_12 - .L_11)
	.align		4
.L_11:
        /*0040*/ 	.word	index@(_Z12FluffySeed2BPK5uint2P10ulonglong4PKiPii)
        /*0044*/ 	.word	0x00000000


	//----- nvinfo : EIATTR_REGCOUNT
	.align		4
.L_12:
        /*0048*/ 	.byte	0x04, 0x2f
        /*004a*/ 	.short	(.L_14 - .L_13)
	.align		4
.L_13:
        /*004c*/ 	.word	index@(_Z11FluffyRoundILi133120ELi87040EEvPK5uint2PS0_PKiPi)
        /*0050*/ 	.word	0x0000001a


	//----- nvinfo : EIATTR_FRAME_SIZE
	.align		4
.L_14:
        /*0054*/ 	.byte	0x04, 0x11
        /*0056*/ 	.short	(.L_16 - .L_15)
	.align		4
.L_15:
        /*0058*/ 	.word	index@(_Z11FluffyRoundILi133120ELi87040EEvPK5uint2PS0_PKiPi)
        /*005c*/ 	.word	0x00000000


	//----- nvinfo : EIATTR_REGCOUNT
	.align		4
.L_16:
        /*0060*/ 	.byte	0x04, 0x2f
        /*0062*/ 	.short	(.L_18 - .L_17)
	.align		4
.L_17:
        /*0064*/ 	.word	index@(_Z11FluffyRoundILi87040ELi87040EEvPK5uint2PS0_PKiPi)
        /*0068*/ 	.word	0x0000001a


	//----- nvinfo : EIATTR_FRAME_SIZE
	.align		4
.L_18:
        /*006c*/ 	.byte	0x04, 0x11
        /*006e*/ 	.short	(.L_20 - .L_19)
	.align		4
.L_19:
        /*0070*/ 	.word	index@(_Z11FluffyRoundILi87040ELi87040EEvPK5uint2PS0_PKiPi)
        /*0074*/ 	.word	0x00000000


	//----- nvinfo : EIATTR_REGCOUNT
	.align		4
.L_20:
        /*0078*/ 	.byte	0x04, 0x2f
        /*007a*/ 	.short	(.L_22 - .L_21)
	.align		4
.L_21:
        /*007c*/ 	.word	index@(_Z10FluffyTailPK5uint2PS_PKiPi)
        /*0080*/ 	.word	0x0000000c


	//----- nvinfo : EIATTR_FRAME_SIZE
	.align		4
.L_22:
        /*0084*/ 	.byte	0x04, 0x11
        /*0086*/ 	.short	(.L_24 - .L_23)
	.align		4
.L_23:
        /*0088*/ 	.word	index@(_Z10FluffyTailPK5uint2PS_PKiPi)
        /*008c*/ 	.word	0x00000000


	//----- nvinfo : EIATTR_MIN_STACK_SIZE
	.align		4
.L_24:
        /*0090*/ 	.byte	0x04, 0x12
        /*0092*/ 	.short	(.L_26 - .L_25)
	.align		4
.L_25:
        /*0094*/ 	.word	index@(_Z10FluffyTailPK5uint2PS_PKiPi)
        /*0098*/ 	.word	0x00000000


	//----- nvinfo : EIATTR_MIN_STACK_SIZE
	.align		4
.L_26:
        /*009c*/ 	.byte	0x04, 0x12
        /*009e*/ 	.short	(.L_28 - .L_27)
	.align		4
.L_27:
        /*00a0*/ 	.word	index@(_Z11FluffyRoundILi87040ELi87040EEvPK5uint2PS0_PKiPi)
        /*00a4*/ 	.word	0x00000000


	//----- nvinfo : EIATTR_MIN_STACK_SIZE
	.align		4
.L_28:
        /*00a8*/ 	.byte	0x04, 0x12
        /*00aa*/ 	.short	(.L_30 - .L_29)
	.align		4
.L_29:
        /*00ac*/ 	.word	index@(_Z11FluffyRoundILi133120ELi87040EEvPK5uint2PS0_PKiPi)
        /*00b0*/ 	.word	0x00000000


	//----- nvinfo : EIATTR_MIN_STACK_SIZE
	.align		4
.L_30:
        /*00b4*/ 	.byte	0x04, 0x12
        /*00b6*/ 	.short	(.L_32 - .L_31)
	.align		4
.L_31:
        /*00b8*/ 	.word	index@(_Z12FluffySeed2BPK5uint2P10ulonglong4PKiPii)
        /*00bc*/ 	.word	0x00000000


	//----- nvinfo : EIATTR_MIN_STACK_SIZE
	.align		4
.L_32:
        /*00c0*/ 	.byte	0x04, 0x12
        /*00c2*/ 	.short	(.L_34 - .L_33)
	.align		4
.L_33:
        /*00c4*/ 	.word	index@(_Z12FluffySeed2AmmmmP10ulonglong4Pi)
        /*00c8*/ 	.word	0x00000000


	//----- nvinfo : EIATTR_MIN_STACK_SIZE
	.align		4
.L_34:
        /*00cc*/ 	.byte	0x04, 0x12
        /*00ce*/ 	.short	(.L_36 - .L_35)
	.align		4
.L_35:
        /*00d0*/ 	.word	index@(_Z14FluffyRecoverymmmmP10ulonglong4Pi)
        /*00d4*/ 	.word	0x00000000
.L_36:


//--------------------- .nv.compat                --------------------------
	.section	.nv.compat,"",@"SHT_CUDA_COMPAT_INFO"
	.align	4
        /*0000*/ 	.byte	0x02, 0x09, 0x00, 0x00, 0x02, 0x02, 0x01, 0x00, 0x02, 0x05, 0x05, 0x00, 0x03, 0x07, 0x01, 0x01
        /*0010*/ 	.byte	0x02, 0x03, 0x00, 0x00, 0x02, 0x06, 0x01, 0x00, 0x04, 0x0b, 0x08, 0x00, 0x09, 0x00, 0x00, 0x00
        /*0020*/ 	.byte	0x00, 0x00, 0x00, 0x00


//--------------------- .nv.info._Z10FluffyTailPK5uint2PS_PKiPi --------------------------
	.section	.nv.info._Z10FluffyTailPK5uint2PS_PKiPi,"",@"SHT_CUDA_INFO"
	.sectionflags	@""
	.align	4


	//----- nvinfo : EIATTR_CUDA_API_VERSION
	.align		4
        /*0000*/ 	.byte	0x04, 0x37
        /*0002*/ 	.short	(.L_38 - .L_37)
.L_37:
        /*0004*/ 	.word	0x00000082


	//----- nvinfo : EIATTR_KPARAM_INFO
	.align		4
.L_38:
        /*0008*/ 	.byte	0x04, 0x17
        /*000a*/ 	.short	(.L_40 - .L_39)
.L_39:
        /*000c*/ 	.word	0x00000000
        /*0010*/ 	.short	0x0003
        /*0012*/ 	.short	0x0018
        /*0014*/ 	.byte	0x00, 0xf5, 0x21, 0x00


	//----- nvinfo : EIATTR_KPARAM_INFO
	.align		4
.L_40:
        /*0018*/ 	.byte	0x04, 0x17
        /*001a*/ 	.short	(.L_42 - .L_41)
.L_41:
        /*001c*/ 	.word	0x00000000
        /*0020*/ 	.short	0x0002
        /*0022*/ 	.short	0x0010
        /*0024*/ 	.byte	0x00, 0xf5, 0x21, 0x00


	//----- nvinfo : EIATTR_KPARAM_INFO
	.align		4
.L_42:
        /*0028*/ 	.byte	0x04, 0x17
        /*002a*/ 	.short	(.L_44 - .L_43)
.L_43:
        /*002c*/ 	.word	0x00000000
        /*0030*/ 	.short	0x0001
        /*0032*/ 	.short	0x0008
        /*0034*/ 	.byte	0x00, 0xf5, 0x21, 0x00


	//----- nvinfo : EIATTR_KPARAM_INFO
	.align		4
.L_44:
        /*0038*/ 	.byte	0x04, 0x17
        /*003a*/ 	.short	(.L_46 - .L_45)
.L_45:
        /*003c*/ 	.word	0x00000000
        /*0040*/ 	.short	0x0000
        /*0042*/ 	.short	0x0000
        /*0044*/ 	.byte	0x00, 0xf5, 0x21, 0x00


	//----- nvinfo : EIATTR_SPARSE_MMA_MASK
	.align		4
.L_46:
        /*0048*/ 	.byte	0x03, 0x50
        /*004a*/ 	.short	0x0000


	//----- nvinfo : EIATTR_MAXREG_COUNT
	.align		4
        /*004c*/ 	.byte	0x03, 0x1b
        /*004e*/ 	.short	0x00ff


	//----- nvinfo : EIATTR_NUM_BARRIERS
	.align		4
        /*0050*/ 	.byte	0x02, 0x4c
        /*0052*/ 	.byte	0x01
	.zero		1


	//----- nvinfo : EIATTR_MERCURY_ISA_VERSION
	.align		4
        /*0054*/ 	.byte	0x03, 0x5f
        /*0056*/ 	.short	0x0101


	//----- nvinfo : EIATTR_VRC_CTA_INIT_COUNT
	.align		4
        /*0058*/ 	.byte	0x02, 0x4a
	.zero		1
	.zero		1


	//----- nvinfo : EIATTR_EXIT_INSTR_OFFSETS
	.align		4
        /*005c*/ 	.byte	0x04, 0x1c
        /*005e*/ 	.short	(.L_48 - .L_47)


	//   ....[0]....
.L_47:
        /*0060*/ 	.word	0x00000130


	//   ....[1]....
        /*0064*/ 	.word	0x00000220


	//----- nvinfo : EIATTR_CRS_STACK_SIZE
	.align		4
.L_48:
        /*0068*/ 	.byte	0x04, 0x1e
        /*006a*/ 	.short	(.L_50 - .L_49)
.L_49:
        /*006c*/ 	.word	0x00000000


	//----- nvinfo : EIATTR_CBANK_PARAM_SIZE
	.align		4
.L_50:
        /*0070*/ 	.byte	0x03, 0x19
        /*0072*/ 	.short	0x0020


	//----- nvinfo : EIATTR_PARAM_CBANK
	.align		4
        /*0074*/ 	.byte	0x04, 0x0a
        /*0076*/ 	.short	(.L_52 - .L_51)
	.align		4
.L_51:
        /*0078*/ 	.word	index@(.nv.constant0._Z10FluffyTailPK5uint2PS_PKiPi)
        /*007c*/ 	.short	0x0380
        /*007e*/ 	.short	0x0020


	//----- nvinfo : EIATTR_SW_WAR
	.align		4
.L_52:
        /*0080*/ 	.byte	0x04, 0x36
        /*0082*/ 	.short	(.L_54 - .L_53)
.L_53:
        /*0084*/ 	.word	0x00000008
.L_54:


//--------------------- .nv.info._Z11FluffyRoundILi87040ELi87040EEvPK5uint2PS0_PKiPi --------------------------
	.section	.nv.info._Z11FluffyRoundILi87040ELi87040EEvPK5uint2PS0_PKiPi,"",@"SHT_CUDA_INFO"
	.sectionflags	@""
	.align	4


	//----- nvinfo : EIATTR_CUDA_API_VERSION
	.align		4
        /*0000*/ 	.byte	0x04, 0x37
        /*0002*/ 	.short	(.L_56 - .L_55)
.L_55:
        /*0004*/ 	.word	0x00000082


	//----- nvinfo : EIATTR_KPARAM_INFO
	.align		4
.L_56:
        /*0008*/ 	.byte	0x04, 0x17
        /*000a*/ 	.short	(.L_58 - .L_57)
.L_57:
        /*000c*/ 	.word	0x00000000
        /*0010*/ 	.short	0x0003
        /*0012*/ 	.short	0x0018
        /*0014*/ 	.byte	0x00, 0xf5, 0x21, 0x00


	//----- nvinfo : EIATTR_KPARAM_INFO
	.align		4
.L_58:
        /*0018*/ 	.byte	0x04, 0x17
        /*001a*/ 	.short	(.L_60 - .L_59)
.L_59:
        /*001c*/ 	.word	0x00000000
        /*0020*/ 	.short	0x0002
        /*0022*/ 	.short	0x0010
        /*0024*/ 	.byte	0x00, 0xf5, 0x21, 0x00


	//----- nvinfo : EIATTR_KPARAM_INFO
	.align		4
.L_60:
        /*0028*/ 	.byte	0x04, 0x17
        /*002a*/ 	.short	(.L_62 - .L_61)
.L_61:
        /*002c*/ 	.word	0x00000000
        /*0030*/ 	.short	0x0001
        /*0032*/ 	.short	0x0008
        /*0034*/ 	.byte	0x00, 0xf5, 0x21, 0x00


	//----- nvinfo : EIATTR_KPARAM_INFO
	.align		4
.L_62:
        /*0038*/ 	.byte	0x04, 0x17
        /*003a*/ 	.short	(.L_64 - .L_63)
.L_63:
        /*003c*/ 	.word	0x00000000
        /*0040*/ 	.short	0x0000
        /*0042*/ 	.short	0x0000
        /*0044*/ 	.byte	0x00, 0xf5, 0x21, 0x00


	//----- nvinfo : EIATTR_SPARSE_MMA_MASK
	.align		4
.L_64:
        /*0048*/ 	.byte	0x03, 0x50
        /*004a*/ 	.short	0x0000


	//----- nvinfo : EIATTR_MAXREG_COUNT
	.align		4
        /*004c*/ 	.byte	0x03, 0x1b
        /*004e*/ 	.short	0x00ff


	//----- nvinfo : EIATTR_NUM_BARRIERS
	.align		4
        /*0050*/ 	.byte	0x02, 0x4c
        /*0052*/ 	.byte	0x01
	.zero		1


	//----- nvinfo : EIATTR_MERCURY_ISA_VERSION
	.align		4
        /*0054*/ 	.byte	0x03, 0x5f
        /*0056*/ 	.short	0x0101


	//----- nvinfo : EIATTR_VRC_CTA_INIT_COUNT
	.align		4
        /*0058*/ 	.byte	0x02, 0x4a
	.zero		1
	.zero		1


	//----- nvinfo : EIATTR_EXIT_INSTR_OFFSETS
	.align		4
        /*005c*/ 	.byte	0x04, 0x1c
        /*005e*/ 	.short	(.L_66 - .L_65)


	//   ....[0]....
.L_65:
        /*0060*/ 	.word	0x00000980


	//   ....[1]....
        /*0064*/ 	.word	0x00001290


	//   ....[2]....
        /*0068*/ 	.word	0x00001540


	//----- nvinfo : EIATTR_CRS_STACK_SIZE
	.align		4
.L_66:
        /*006c*/ 	.byte	0x04, 0x1e
        /*006e*/ 	.short	(.L_68 - .L_67)
.L_67:
        /*0070*/ 	.word	0x00000000


	//----- nvinfo : EIATTR_CBANK_PARAM_SIZE
	.align		4
.L_68:
        /*0074*/ 	.byte	0x03, 0x19
        /*0076*/ 	.short	0x0020


	//----- nvinfo : EIATTR_PARAM_CBANK
	.align		4
        /*0078*/ 	.byte	0x04, 0x0a
        /*007a*/ 	.short	(.L_70 - .L_69)
	.align		4
.L_69:
        /*007c*/ 	.word	index@(.nv.constant0._Z11FluffyRoundILi87040ELi87040EEvPK5uint2PS0_PKiPi)
        /*0080*/ 	.short	0x0380
        /*0082*/ 	.short	0x0020


	//----- nvinfo : EIATTR_SW_WAR
	.align		4
.L_70:
        /*0084*/ 	.byte	0x04, 0x36
        /*0086*/ 	.short	(.L_72 - .L_71)
.L_71:
        /*0088*/ 	.word	0x00000008
.L_72:


//--------------------- .nv.info._Z11FluffyRoundILi133120ELi87040EEvPK5uint2PS0_PKiPi --------------------------
	.section	.nv.info._Z11FluffyRoundILi133120ELi87040EEvPK5uint2PS0_PKiPi,"",@"SHT_CUDA_INFO"
	.sectionflags	@""
	.align	4


	//----- nvinfo : EIATTR_CUDA_API_VERSION
	.align		4
        /*0000*/ 	.byte	0x04, 0x37
        /*0002*/ 	.short	(.L_74 - .L_73)
.L_73:
        /*0004*/ 	.word	0x00000082


	//----- nvinfo : EIATTR_KPARAM_INFO
	.align		4
.L_74:
        /*0008*/ 	.byte	0x04, 0x17
        /*000a*/ 	.short	(.L_76 - .L_75)
.L_75:
        /*000c*/ 	.word	0x00000000
        /*0010*/ 	.short	0x0003
        /*0012*/ 	.short	0x0018
        /*0014*/ 	.byte	0x00, 0xf5, 0x21, 0x00


	//----- nvinfo : EIATTR_KPARAM_INFO
	.align		4
.L_76:
        /*0018*/ 	.byte	0x04, 0x17
        /*001a*/ 	.short	(.L_78 - .L_77)
.L_77:
        /*001c*/ 	.word	0x00000000
        /*0020*/ 	.short	0x0002
        /*0022*/ 	.short	0x0010
        /*0024*/ 	.byte	0x00, 0xf5, 0x21, 0x00


	//----- nvinfo : EIATTR_KPARAM_INFO
	.align		4
.L_78:
        /*0028*/ 	.byte	0x04, 0x17
        /*002a*/ 	.short	(.L_80 - .L_79)
.L_79:
        /*002c*/ 	.word	0x00000000
        /*0030*/ 	.short	0x0001
        /*0032*/ 	.short	0x0008
        /*0034*/ 	.byte	0x00, 0xf5, 0x21, 0x00


	//----- nvinfo : EIATTR_KPARAM_INFO
	.align		4
.L_80:
        /*0038*/ 	.byte	0x04, 0x17
        /*003a*/ 	.short	(.L_82 - .L_81)
.L_81:
        /*003c*/ 	.word	0x00000000
        /*0040*/ 	.short	0x0000
        /*0042*/ 	.short	0x0000
        /*0044*/ 	.byte	0x00, 0xf5, 0x21, 0x00


	//----- nvinfo : EIATTR_SPARSE_MMA_MASK
	.align		4
.L_82:
        /*0048*/ 	.byte	0x03, 0x50
        /*004a*/ 	.short	0x0000


	//----- nvinfo : EIATTR_MAXREG_COUNT
	.align		4
        /*004c*/ 	.byte	0x03, 0x1b
        /*004e*/ 	.short	0x00ff


	//----- nvinfo : EIATTR_NUM_BARRIERS
	.align		4
        /*0050*/ 	.byte	0x02, 0x4c
        /*0052*/ 	.byte	0x01
	.zero		1


	//----- nvinfo : EIATTR_MERCURY_ISA_VERSION
	.align		4
        /*0054*/ 	.byte	0x03, 0x5f
        /*0056*/ 	.short	0x0101


	//----- nvinfo : EIATTR_VRC_CTA_INIT_COUNT
	.align		4
        /*0058*/ 	.byte	0x02, 0x4a
	.zero		1
	.zero		1


	//----- nvinfo : EIATTR_EXIT_INSTR_OFFSETS
	.align		4
        /*005c*/ 	.byte	0x04, 0x1c
        /*005e*/ 	.short	(.L_84 - .L_83)


	//   ....[0]....
.L_83:
        /*0060*/ 	.word	0x00000980


	//   ....[1]....
        /*0064*/ 	.word	0x00001290


	//   ....[2]....
        /*0068*/ 	.word	0x00001540


	//----- nvinfo : EIATTR_CRS_STACK_SIZE
	.align		4
.L_84:
        /*006c*/ 	.byte	0x04, 0x1e
        /*006e*/ 	.short	(.L_86 - .L_85)
.L_85:
        /*0070*/ 	.word	0x00000000


	//----- nvinfo : EIATTR_CBANK_PARAM_SIZE
	.align		4
.L_86:
        /*0074*/ 	.byte	0x03, 0x19
        /*0076*/ 	.short	0x0020


	//----- nvinfo : EIATTR_PARAM_CBANK
	.align		4
        /*0078*/ 	.byte	0x04, 0x0a
        /*007a*/ 	.short	(.L_88 - .L_87)
	.align		4
.L_87:
        /*007c*/ 	.word	index@(.nv.constant0._Z11FluffyRoundILi133120ELi87040EEvPK5uint2PS0_PKiPi)
        /*0080*/ 	.short	0x0380
        /*0082*/ 	.short	0x0020


	//----- nvinfo : EIATTR_SW_WAR
	.align		4
.L_88:
        /*0084*/ 	.byte	0x04, 0x36
        /*0086*/ 	.short	(.L_90 - .L_89)
.L_89:
        /*0088*/ 	.word	0x00000008
.L_90:


//--------------------- .nv.info._Z12FluffySeed2BPK5uint2P10ulonglong4PKiPii --------------------------
	.section	.nv.info._Z12FluffySeed2BPK5uint2P10ulonglong4PKiPii,"",@"SHT_CUDA_INFO"
	.sectionflags	@""
	.align	4


	//----- nvinfo : EIATTR_CUDA_API_VERSION
	.align		4
        /*0000*/ 	.byte	0x04, 0x37
        /*0002*/ 	.short	(.L_92 - .L_91)
.L_91:
        /*0004*/ 	.word	0x00000082


	//----- nvinfo : EIATTR_KPARAM_INFO
	.align		4
.L_92:
        /*0008*/ 	.byte	0x04, 0x17
        /*000a*/ 	.short	(.L_94 - .L_93)
.L_93:
        /*000c*/ 	.word	0x00000000
        /*0010*/ 	.short	0x0004
        /*0012*/ 	.short	0x0020
        /*0014*/ 	.byte	0x00, 0xf0, 0x11, 0x00


	//----- nvinfo : EIATTR_KPARAM_INFO
	.align		4
.L_94:
        /*0018*/ 	.byte	0x04, 0x17
        /*001a*/ 	.short	(.L_96 - .L_95)
.L_95:
        /*001c*/ 	.word	0x00000000
        /*0020*/ 	.short	0x0003
        /*0022*/ 	.short	0x0018
        /*0024*/ 	.byte	0x00, 0xf5, 0x21, 0x00


	//----- nvinfo : EIATTR_KPARAM_INFO
	.align		4
.L_96:
        /*0028*/ 	.byte	0x04, 0x17
        /*002a*/ 	.short	(.L_98 - .L_97)
.L_97:
        /*002c*/ 	.word	0x00000000
        /*0030*/ 	.short	0x0002
        /*0032*/ 	.short	0x0010
        /*0034*/ 	.byte	0x00, 0xf5, 0x21, 0x00


	//----- nvinfo : EIATTR_KPARAM_INFO
	.align		4
.L_98:
        /*0038*/ 	.byte	0x04, 0x17
        /*003a*/ 	.short	(.L_100 - .L_99)
.L_99:
        /*003c*/ 	.word	0x00000000
        /*0040*/ 	.short	0x0001
        /*0042*/ 	.short	0x0008
        /*0044*/ 	.byte	0x00, 0xf5, 0x21, 0x00


	//----- nvinfo : EIATTR_KPARAM_INFO
	.align		4
.L_100:
        /*0048*/ 	.byte	0x04, 0x17
        /*004a*/ 	.short	(.L_102 - .L_101)
.L_101:
        /*004c*/ 	.word	0x00000000
        /*0050*/ 	.short	0x0000
        /*0052*/ 	.short	0x0000
        /*0054*/ 	.byte	0x00, 0xf5, 0x21, 0x00


	//----- nvinfo : EIATTR_SPARSE_MMA_MASK
	.align		4
.L_102:
        /*0058*/ 	.byte	0x03, 0x50
        /*005a*/ 	.short	0x0000


	//----- nvinfo : EIATTR_MAXREG_COUNT
	.align		4
        /*005c*/ 	.byte	0x03, 0x1b
        /*005e*/ 	.short	0x00ff


	//----- nvinfo : EIATTR_NUM_BARRIERS
	.align		4
        /*0060*/ 	.byte	0x02, 0x4c
        /*0062*/ 	.byte	0x01
	.zero		1


	//----- nvinfo : EIATTR_MERCURY_ISA_VERSION
	.align		4
        /*0064*/ 	.byte	0x03, 0x5f
        /*0066*/ 	.short	0x0101


	//----- nvinfo : EIATTR_VRC_CTA_INIT_COUNT
	.align		4
        /*0068*/ 	.byte	0x02, 0x4a
	.zero		1
	.zero		1


	//----- nvinfo : EIATTR_EXIT_INSTR_OFFSETS
	.align		4
        /*006c*/ 	.byte	0x04, 0x1c
        /*006e*/ 	.short	(.L_104 - .L_103)


	//   ....[0]....
.L_103:
        /*0070*/ 	.word	0x00000db0


	//   ....[1]....
        /*0074*/ 	.word	0x00000ef0


	//   ....[2]....
        /*0078*/ 	.word	0x00001150


	//----- nvinfo : EIATTR_CRS_STACK_SIZE
	.align		4
.L_104:
        /*007c*/ 	.byte	0x04, 0x1e
        /*007e*/ 	.short	(.L_106 - .L_105)
.L_105:
        /*0080*/ 	.word	0x00000000


	//----- nvinfo : EIATTR_CBANK_PARAM_SIZE
	.align		4
.L_106:
        /*0084*/ 	.byte	0x03, 0x19
        /*0086*/ 	.short	0x0024


	//----- nvinfo : EIATTR_PARAM_CBANK
	.align		4
        /*0088*/ 	.byte	0x04, 0x0a
        /*008a*/ 	.short	(.L_108 - .L_107)
	.align		4
.L_107:
        /*008c*/ 	.word	index@(.nv.constant0._Z12FluffySeed2BPK5uint2P10ulonglong4PKiPii)
        /*0090*/ 	.short	0x0380
        /*0092*/ 	.short	0x0024


	//----- nvinfo : EIATTR_SW_WAR
	.align		4
.L_108:
        /*0094*/ 	.byte	0x04, 0x36
        /*0096*/ 	.short	(.L_110 - .L_109)
.L_109:
        /*0098*/ 	.word	0x00000008
.L_110:


//--------------------- .nv.info._Z12FluffySeed2AmmmmP10ulonglong4Pi --------------------------
	.section	.nv.info._Z12FluffySeed2AmmmmP10ulonglong4Pi,"",@"SHT_CUDA_INFO"
	.sectionflags	@""
	.align	4


	//----- nvinfo : EIATTR_CUDA_API_VERSION
	.align		4
        /*0000*/ 	.byte	0x04, 0x37
        /*0002*/ 	.short	(.L_112 - .L_111)
.L_111:
        /*0004*/ 	.word	0x00000082


	//----- nvinfo : EIATTR_KPARAM_INFO
	.align		4
.L_112:
        /*0008*/ 	.byte	0x04, 0x17
        /*000a*/ 	.short	(.L_114 - .L_113)
.L_113:
        /*000c*/ 	.word	0x00000000
        /*0010*/ 	.short	0x0005
        /*0012*/ 	.short	0x0028
        /*0014*/ 	.byte	0x00, 0xf5, 0x21, 0x00


	//----- nvinfo : EIATTR_KPARAM_INFO
	.align		4
.L_114:
        /*0018*/ 	.byte	0x04, 0x17
        /*001a*/ 	.short	(.L_116 - .L_115)
.L_115:
        /*001c*/ 	.word	0x00000000
        /*0020*/ 	.short	0x0004
        /*0022*/ 	.short	0x0020
        /*0024*/ 	.byte	0x00, 0xf5, 0x21, 0x00


	//----- nvinfo : EIATTR_KPARAM_INFO
	.align		4
.L_116:
        /*0028*/ 	.byte	0x04, 0x17
        /*002a*/ 	.short	(.L_118 - .L_117)
.L_117:
        /*002c*/ 	.word	0x00000000
        /*0030*/ 	.short	0x0003
        /*0032*/ 	.short	0x0018
        /*0034*/ 	.byte	0x00, 0xf0, 0x21, 0x00


	//----- nvinfo : EIATTR_KPARAM_INFO
	.align		4
.L_118:
        /*0038*/ 	.byte	0x04, 0x17
        /*003a*/ 	.short	(.L_120 - .L_119)
.L_119:
        /*003c*/ 	.word	0x00000000
        /*0040*/ 	.short	0x0002
        /*0042*/ 	.short	0x0010
        /*0044*/ 	.byte	0x00, 0xf0, 0x21, 0x00


	//----- nvinfo : EIATTR_KPARAM_INFO
	.align		4
.L_120:
        /*0048*/ 	.byte	0x04, 0x17
        /*004a*/ 	.short	(.L_122 - .L_121)
.L_121:
        /*004c*/ 	.word	0x00000000
        /*0050*/ 	.short	0x0001
        /*0052*/ 	.short	0x0008
        /*0054*/ 	.byte	0x00, 0xf0, 0x21, 0x00


	//----- nvinfo : EIATTR_KPARAM_INFO
	.align		4
.L_122:
        /*0058*/ 	.byte	0x04, 0x17
        /*005a*/ 	.short	(.L_124 - .L_123)
.L_123:
        /*005c*/ 	.word	0x00000000
        /*0060*/ 	.short	0x0000
        /*0062*/ 	.short	0x0000
        /*0064*/ 	.byte	0x00, 0xf0, 0x21, 0x00


	//----- nvinfo : EIATTR_SPARSE_MMA_MASK
	.align		4
.L_124:
        /*0068*/ 	.byte	0x03, 0x50
        /*006a*/ 	.short	0x0000


	//----- nvinfo : EIATTR_MAXREG_COUNT
	.align		4
        /*006c*/ 	.byte	0x03, 0x1b
        /*006e*/ 	.short	0x00ff


	//----- nvinfo : EIATTR_NUM_BARRIERS
	.align		4
        /*0070*/ 	.byte	0x02, 0x4c
        /*0072*/ 	.byte	0x01
	.zero		1


	//----- nvinfo : EIATTR_MERCURY_ISA_VERSION
	.align		4
        /*0074*/ 	.byte	0x03, 0x5f
        /*0076*/ 	.short	0x0101


	//----- nvinfo : EIATTR_VRC_CTA_INIT_COUNT
	.align		4
        /*0078*/ 	.byte	0x02, 0x4a
	.zero		1
	.zero		1


	//----- nvinfo : EIATTR_EXIT_INSTR_OFFSETS
	.align		4
        /*007c*/ 	.byte	0x04, 0x1c
        /*007e*/ 	.short	(.L_126 - .L_125)


	//   ....[0]....
.L_125:
        /*0080*/ 	.word	0x00001e30


	//   ....[1]....
        /*0084*/ 	.word	0x00001f70


	//   ....[2]....
        /*0088*/ 	.word	0x000021d0


	//----- nvinfo : EIATTR_CRS_STACK_SIZE
	.align		4
.L_126:
        /*008c*/ 	.byte	0x04, 0x1e
        /*008e*/ 	.short	(.L_128 - .L_127)
.L_127:
        /*0090*/ 	.word	0x00000000


	//----- nvinfo : EIATTR_CBANK_PARAM_SIZE
	.align		4
.L_128:
        /*0094*/ 	.byte	0x03, 0x19
        /*0096*/ 	.short	0x0030


	//----- nvinfo : EIATTR_PARAM_CBANK
	.align		4
        /*0098*/ 	.byte	0x04, 0x0a
        /*009a*/ 	.short	(.L_130 - .L_129)
	.align		4
.L_129:
        /*009c*/ 	.word	index@(.nv.constant0._Z12FluffySeed2AmmmmP10ulonglong4Pi)
        /*00a0*/ 	.short	0x0380
        /*00a2*/ 	.short	0x0030


	//----- nvinfo : EIATTR_SW_WAR
	.align		4
.L_130:
        /*00a4*/ 	.byte	0x04, 0x36
        /*00a6*/ 	.short	(.L_132 - .L_131)
.L_131:
        /*00a8*/ 	.word	0x00000008
.L_132:


//--------------------- .nv.info._Z14FluffyRecoverymmmmP10ulonglong4Pi --------------------------
	.section	.nv.info._Z14FluffyRecoverymmmmP10ulonglong4Pi,"",@"SHT_CUDA_INFO"
	.sectionflags	@""
	.align	4


	//----- nvinfo : EIATTR_CUDA_API_VERSION
	.align		4
        /*0000*/ 	.byte	0x04, 0x37
        /*0002*/ 	.short	(.L_134 - .L_133)
.L_133:
        /*0004*/ 	.word	0x00000082


	//----- nvinfo : EIATTR_KPARAM_INFO
	.align		4
.L_134:
        /*0008*/ 	.byte	0x04, 0x17
        /*000a*/ 	.short	(.L_136 - .L_135)
.L_135:
        /*000c*/ 	.word	0x00000000
        /*0010*/ 	.short	0x0005
        /*0012*/ 	.short	0x0028
        /*0014*/ 	.byte	0x00, 0xf5, 0x21, 0x00


	//----- nvinfo : EIATTR_KPARAM_INFO
	.align		4
.L_136:
        /*0018*/ 	.byte	0x04, 0x17
        /*001a*/ 	.short	(.L_138 - .L_137)
.L_137:
        /*001c*/ 	.word	0x00000000
        /*0020*/ 	.short	0x0004
        /*0022*/ 	.short	0x0020
        /*0024*/ 	.byte	0x00, 0xf5, 0x21, 0x00


	//----- nvinfo : EIATTR_KPARAM_INFO
	.align		4
.L_138:
        /*0028*/ 	.byte	0x04, 0x17
        /*002a*/ 	.short	(.L_140 - .L_139)
.L_139:
        /*002c*/ 	.word	0x00000000
        /*0030*/ 	.short	0x0003
        /*0032*/ 	.short	0x0018
        /*0034*/ 	.byte	0x00, 0xf0, 0x21, 0x00


	//----- nvinfo : EIATTR_KPARAM_INFO
	.align		4
.L_140:
        /*0038*/ 	.byte	0x04, 0x17
        /*003a*/ 	.short	(.L_142 - .L_141)
.L_141:
        /*003c*/ 	.word	0x00000000
        /*0040*/ 	.short	0x0002
        /*0042*/ 	.short	0x0010
        /*0044*/ 	.byte	0x00, 0xf0, 0x21, 0x00


	//----- nvinfo : EIATTR_KPARAM_INFO
	.align		4
.L_142:
        /*0048*/ 	.byte	0x04, 0x17
        /*004a*/ 	.short	(.L_144 - .L_143)
.L_143:
        /*004c*/ 	.word	0x00000000
        /*0050*/ 	.short	0x0001
        /*0052*/ 	.short	0x0008
        /*0054*/ 	.byte	0x00, 0xf0, 0x21, 0x00


	//----- nvinfo : EIATTR_KPARAM_INFO
	.align		4
.L_144:
        /*0058*/ 	.byte	0x04, 0x17
        /*005a*/ 	.short	(.L_146 - .L_145)
.L_145:
        /*005c*/ 	.word	0x00000000
        /*0060*/ 	.short	0x0000
        /*0062*/ 	.short	0x0000
        /*0064*/ 	.byte	0x00, 0xf0, 0x21, 0x00


	//----- nvinfo : EIATTR_SPARSE_MMA_MASK
	.align		4
.L_146:
        /*0068*/ 	.byte	0x03, 0x50
        /*006a*/ 	.short	0x0000


	//----- nvinfo : EIATTR_MAXREG_COUNT
	.align		4
        /*006c*/ 	.byte	0x03, 0x1b
        /*006e*/ 	.short	0x00ff


	//----- nvinfo : EIATTR_NUM_BARRIERS
	.align		4
        /*0070*/ 	.byte	0x02, 0x4c
        /*0072*/ 	.byte	0x01
	.zero		1


	//----- nvinfo : EIATTR_MERCURY_ISA_VERSION
	.align		4
        /*0074*/ 	.byte	0x03, 0x5f
        /*0076*/ 	.short	0x0101


	//----- nvinfo : EIATTR_VRC_CTA_INIT_COUNT
	.align		4
        /*0078*/ 	.byte	0x02, 0x4a
	.zero		1
	.zero		1


	//----- nvinfo : EIATTR_EXIT_INSTR_OFFSETS
	.align		4
        /*007c*/ 	.byte	0x04, 0x1c
        /*007e*/ 	.short	(.L_148 - .L_147)


	//   ....[0]....
.L_147:
        /*0080*/ 	.word	0x000022b0


	//   ....[1]....
        /*0084*/ 	.word	0x000022e0


	//   ....[2]....
        /*0088*/ 	.word	0x00002330


	//----- nvinfo : EIATTR_CBANK_PARAM_SIZE
	.align		4
.L_148:
        /*008c*/ 	.byte	0x03, 0x19
        /*008e*/ 	.short	0x0030


	//----- nvinfo : EIATTR_PARAM_CBANK
	.align		4
        /*0090*/ 	.byte	0x04, 0x0a
        /*0092*/ 	.short	(.L_150 - .L_149)
	.align		4
.L_149:
        /*0094*/ 	.word	index@(.nv.constant0._Z14FluffyRecoverymmmmP10ulonglong4Pi)
        /*0098*/ 	.short	0x0380
        /*009a*/ 	.short	0x0030


	//----- nvinfo : EIATTR_SW_WAR
	.align		4
.L_150:
        /*009c*/ 	.byte	0x04, 0x36
        /*009e*/ 	.short	(.L_152 - .L_151)
.L_151:
        /*00a0*/ 	.word	0x00000008
.L_152:


//--------------------- .nv.callgraph             --------------------------
	.section	.nv.callgraph,"",@"SHT_CUDA_CALLGRAPH"
	.align	4
	.sectionentsize	8
	.align		4
        /*0000*/ 	.word	0x00000000
	.align		4
        /*0004*/ 	.word	0xffffffff
	.align		4
        /*0008*/ 	.word	0x00000000
	.align		4
        /*000c*/ 	.word	0xfffffffe
	.align		4
        /*0010*/ 	.word	0x00000000
	.align		4
        /*0014*/ 	.word	0xfffffffd
	.align		4
        /*0018*/ 	.word	0x00000000
	.align		4
        /*001c*/ 	.word	0xfffffffc


//--------------------- .nv.constant3             --------------------------
	.section	.nv.constant3,"a",@progbits
	.align	8
.nv.constant3:
	.type		recovery,@object
	.size		recovery,(.L_0 - recovery)
recovery:
	.zero		336
.L_0:


//--------------------- .text._Z10FluffyTailPK5uint2PS_PKiPi --------------------------
	.section	.text._Z10FluffyTailPK5uint2PS_PKiPi,"ax",@progbits
	.align	128
        .global         _Z10FluffyTailPK5uint2PS_PKiPi
        .type           _Z10FluffyTailPK5uint2PS_PKiPi,@function
        .size           _Z10FluffyTailPK5uint2PS_PKiPi,(.L_x_87 - _Z10FluffyTailPK5uint2PS_PKiPi)
        .other          _Z10FluffyTailPK5uint2PS_PKiPi,@"STO_CUDA_ENTRY STV_DEFAULT"
_Z10FluffyTailPK5uint2PS_PKiPi:
.text._Z10FluffyTailPK5uint2PS_PKiPi:
[----:B------:R-:W-:Y:S01]  /*0000*/  LDC R1, c[0x0][0x37c] ;  /* 0x0000df00ff017b82 */ /* 0x000fe20000000800 */
[----:B------:R-:W0:Y:S07]  /*0010*/  S2R R9, SR_CTAID.X ;  /* 0x0000000000097919 */ /* 0x000e2e0000002500 */
[----:B------:R-:W0:Y:S01]  /*0020*/  LDC.64 R2, c[0x0][0x390] ;  /* 0x0000e400ff027b82 */ /* 0x000e220000000a00 */
[----:B------:R-:W1:Y:S01]  /*0030*/  LDCU.64 UR6, c[0x0][0x358] ;  /* 0x00006b00ff0677ac */ /* 0x000e620008000a00 */
[----:B0-----:R-:W-:-:S05]  /*0040*/  IMAD.WIDE.U32 R2, R9, 0x4, R2 ;  /* 0x0000000409027825 */ /* 0x001fca00078e0002 */
[----:B-1----:R-:W2:Y:S01]  /*0050*/  LDG.E R5, desc[UR6][R2.64] ;  /* 0x0000000602057981 */ /* 0x002ea2000c1e1900 */
[----:B------:R-:W-:Y:S01]  /*0060*/  BSSY.RECONVERGENT B0, `(.L_x_0) ;  /* 0x000000b000007945 */ /* 0x000fe20003800200 */
[----:B------:R-:W0:Y:S02]  /*0070*/  S2R R7, SR_TID.X ;  /* 0x0000000000077919 */ /* 0x000e240000002100 */
[C---:B0-----:R-:W-:Y:S02]  /*0080*/  ISETP.NE.AND P0, PT, R7.reuse, RZ, PT ;  /* 0x000000ff0700720c */ /* 0x041fe40003f05270 */
[----:B--2---:R-:W-:-:S11]  /*0090*/  ISETP.GE.AND P1, PT, R7, R5, PT ;  /* 0x000000050700720c */ /* 0x004fd60003f26270 */
[----:B------:R-:W-:Y:S05]  /*00a0*/  @P0 BRA `(.L_x_1) ;  /* 0x0000000000180947 */ /* 0x000fea0003800000 */
[----:B------:R-:W0:Y:S02]  /*00b0*/  LDC.64 R2, c[0x0][0x398] ;  /* 0x0000e600ff027b82 */ /* 0x000e240000000a00 */
[----:B0-----:R-:W2:Y:S06]  /*00c0*/  ATOMG.E.ADD.STRONG.GPU PT, R2, desc[UR6][R2.64], R5 ;  /* 0x80000005020279a8 */ /* 0x001eac00081ef106 */
[----:B------:R-:W0:Y:S01]  /*00d0*/  S2UR UR5, SR_CgaCtaId ;  /* 0x00000000000579c3 */ /* 0x000e220000008800 */
[----:B------:R-:W-:Y:S02]  /*00e0*/  UMOV UR4, 0x400 ;  /* 0x0000040000047882 */ /* 0x000fe40000000000 */
[----:B0-----:R-:W-:-:S09]  /*00f0*/  ULEA UR4, UR5, UR4, 0x18 ;  /* 0x0000000405047291 */ /* 0x001fd2000f8ec0ff */
[----:B--2---:R0:W-:Y:S03]  /*0100*/  STS [UR4], R2 ;  /* 0x00000002ff007988 */ /* 0x0041e60008000804 */
.L_x_1:
[----:B------:R-:W-:Y:S05]  /*0110*/  BSYNC.RECONVERGENT B0 ;  /* 0x0000000000007941 */ /* 0x000fea0003800200 */
.L_x_0:
[----:B------:R-:W-:Y:S06]  /*0120*/  BAR.SYNC.DEFER_BLOCKING 0x0 ;  /* 0x0000000000007b1d */ /* 0x000fec0000010000 */
[----:B------:R-:W-:Y:S05]  /*0130*/  @P1 EXIT ;  /* 0x000000000000194d */ /* 0x000fea0003800000 */
[----:B------:R-:W1:Y:S01]  /*0140*/  LDCU.64 UR4, c[0x0][0x380] ;  /* 0x00007000ff0477ac */ /* 0x000e620008000a00 */
[----:B0-----:R-:W-:-:S03]  /*0150*/  IMAD.WIDE.U32 R2, R9, 0x15400, RZ ;  /* 0x0001540009027825 */ /* 0x001fc600078e00ff */
[----:B------:R-:W-:-:S04]  /*0160*/  LOP3.LUT R2, R2, R7, RZ, 0xfc, !PT ;  /* 0x0000000702027212 */ /* 0x000fc800078efcff */
[----:B-1----:R-:W-:-:S04]  /*0170*/  LEA R4, P0, R2, UR4, 0x3 ;  /* 0x0000000402047c11 */ /* 0x002fc8000f8018ff */
[----:B------:R-:W-:Y:S01]  /*0180*/  LEA.HI.X R5, R2, UR5, R3, 0x3, P0 ;  /* 0x0000000502057c11 */ /* 0x000fe200080f1c03 */
[----:B------:R-:W0:Y:S05]  /*0190*/  S2UR UR5, SR_CgaCtaId ;  /* 0x00000000000579c3 */ /* 0x000e2a0000008800 */
[----:B------:R-:W2:Y:S01]  /*01a0*/  LDG.E.64 R4, desc[UR6][R4.64] ;  /* 0x0000000604047981 */ /* 0x000ea2000c1e1b00 */
[----:B------:R-:W-:Y:S02]  /*01b0*/  UMOV UR4, 0x400 ;  /* 0x0000040000047882 */ /* 0x000fe40000000000 */
[----:B------:R-:W1:Y:S01]  /*01c0*/  LDC.64 R2, c[0x0][0x388] ;  /* 0x0000e200ff027b82 */ /* 0x000e620000000a00 */
[----:B0-----:R-:W-:-:S09]  /*01d0*/  ULEA UR4, UR5, UR4, 0x18 ;  /* 0x0000000405047291 */ /* 0x001fd2000f8ec0ff */
[----:B------:R-:W0:Y:S02]  /*01e0*/  LDS R0, [UR4] ;  /* 0x00000004ff007984 */ /* 0x000e240008000800 */
[----:B0-----:R-:W-:-:S04]  /*01f0*/  IMAD.IADD R7, R0, 0x1, R7 ;  /* 0x0000000100077824 */ /* 0x001fc800078e0207 */
[----:B-1----:R-:W-:-:S05]  /*0200*/  IMAD.WIDE R2, R7, 0x8, R2 ;  /* 0x0000000807027825 */ /* 0x002fca00078e0202 */
[----:B--2---:R-:W-:Y:S01]  /*0210*/  STG.E.64 desc[UR6][R2.64], R4 ;  /* 0x0000000402007986 */ /* 0x004fe2000c101b06 */
[----:B------:R-:W-:Y:S05]  /*0220*/  EXIT ;  /* 0x000000000000794d */ /* 0x000fea0003800000 */
.L_x_2:
[----:B------:R-:W-:-:S00]  /*0230*/  BRA `(.L_x_2) ;  /* 0xfffffffc00fc7947 */ /* 0x000fc0000383ffff */
[----:B------:R-:W-:-:S00]  /*0240*/  NOP ;  /* 0x0000000000007918 */ /* 0x000fc00000000000 */
        /* <DEDUP_REMOVED lines=11> */
.L_x_87:


//--------------------- .text._Z11FluffyRoundILi87040ELi87040EEvPK5uint2PS0_PKiPi --------------------------
	.section	.text._Z11FluffyRoundILi87040ELi87040EEvPK5uint2PS0_PKiPi,"ax",@progbits
	.align	128
        .global         _Z11FluffyRoundILi87040ELi87040EEvPK5uint2PS0_PKiPi
        .type           _Z11FluffyRoundILi87040ELi87040EEvPK5uint2PS0_PKiPi,@function
        .size           _Z11FluffyRoundILi87040ELi87040EEvPK5uint2PS0_PKiPi,(.L_x_88 - _Z11FluffyRoundILi87040ELi87040EEvPK5uint2PS0_PKiPi)
        .other          _Z11FluffyRoundILi87040ELi87040EEvPK5uint2PS0_PKiPi,@"STO_CUDA_ENTRY STV_DEFAULT"
_Z11FluffyRoundILi87040ELi87040EEvPK5uint2PS0_PKiPi:
.text._Z11FluffyRoundILi87040ELi87040EEvPK5uint2PS0_PKiPi:
[----:B------:R-:W-:Y:S01]  /*0000*/  LDC R1, c[0x0][0x37c] ;  /* 0x0000df00ff017b82 */ /* 0x000fe20000000800 */
[----:B------:R-:W0:Y:S07]  /*0010*/  S2R R3, SR_CTAID.X ;  /* 0x0000000000037919 */ /* 0x000e2e0000002500 */
[----:B------:R-:W0:Y:S01]  /*0020*/  LDC.64 R6, c[0x0][0x390] ;  /* 0x0000e400ff067b82 */ /* 0x000e220000000a00 */
[----:B------:R-:W1:Y:S01]  /*0030*/  LDCU.64 UR6, c[0x0][0x358] ;  /* 0x00006b00ff0677ac */ /* 0x000e620008000a00 */
[----:B0-----:R-:W-:-:S06]  /*0040*/  IMAD.WIDE.U32 R6, R3, 0x4, R6 ;  /* 0x0000000403067825 */ /* 0x001fcc00078e0006 */
[----:B-1----:R-:W2:Y:S01]  /*0050*/  LDG.E R6, desc[UR6][R6.64] ;  /* 0x0000000606067981 */ /* 0x002ea2000c1e1900 */
[----:B------:R-:W0:Y:S01]  /*0060*/  S2UR UR5, SR_CgaCtaId ;  /* 0x00000000000579c3 */ /* 0x000e220000008800 */
[----:B------:R-:W-:Y:S01]  /*0070*/  UMOV UR4, 0x400 ;  /* 0x0000040000047882 */ /* 0x000fe20000000000 */
[----:B------:R-:W1:Y:S01]  /*0080*/  S2R R2, SR_TID.X ;  /* 0x0000000000027919 */ /* 0x000e620000002100 */
[----:B0-----:R-:W-:-:S06]  /*0090*/  ULEA UR4, UR5, UR4, 0x18 ;  /* 0x0000000405047291 */ /* 0x001fcc000f8ec0ff */
[----:B-1----:R-:W-:-:S05]  /*00a0*/  LEA R8, R2, UR4, 0x2 ;  /* 0x0000000402087c11 */ /* 0x002fca000f8e10ff */
[----:B------:R0:W-:Y:S04]  /*00b0*/  STS [R8], RZ ;  /* 0x000000ff08007388 */ /* 0x0001e80000000800 */
[----:B------:R0:W-:Y:S04]  /*00c0*/  STS [R8+0x1000], RZ ;  /* 0x001000ff08007388 */ /* 0x0001e80000000800 */
[----:B------:R0:W-:Y:S04]  /*00d0*/  STS [R8+0x2000], RZ ;  /* 0x002000ff08007388 */ /* 0x0001e80000000800 */
[----:B------:R0:W-:Y:S04]  /*00e0*/  STS [R8+0x3000], RZ ;  /* 0x003000ff08007388 */ /* 0x0001e80000000800 */
[----:B------:R0:W-:Y:S04]  /*00f0*/  STS [R8+0x4000], RZ ;  /* 0x004000ff08007388 */ /* 0x0001e80000000800 */
[----:B------:R0:W-:Y:S04]  /*0100*/  STS [R8+0x5000], RZ ;  /* 0x005000ff08007388 */ /* 0x0001e80000000800 */
[----:B------:R0:W-:Y:S04]  /*0110*/  STS [R8+0x6000], RZ ;  /* 0x006000ff08007388 */ /* 0x0001e80000000800 */
[----:B------:R0:W-:Y:S01]  /*0120*/  STS [R8+0x7000], RZ ;  /* 0x007000ff08007388 */ /* 0x0001e20000000800 */
[----:B------:R-:W-:Y:S01]  /*0130*/  BAR.SYNC.DEFER_BLOCKING 0x0 ;  /* 0x0000000000007b1d */ /* 0x000fe20000010000 */
[----:B--2---:R-:W-:-:S02]  /*0140*/  VIMNMX R0, PT, PT, R6, 0x15400, PT ;  /* 0x0001540006007848 */ /* 0x004fc40003fe0100 */
[----:B------:R-:W-:-:S03]  /*0150*/  ISETP.GE.AND P0, PT, R6, RZ, PT ;  /* 0x000000ff0600720c */ /* 0x000fc60003f06270 */
[----:B------:R-:W-:-:S05]  /*0160*/  VIADD R4, R0, 0x400 ;  /* 0x0000040000047836 */ /* 0x000fca0000000000 */
[----:B------:R-:W-:-:S04]  /*0170*/  SHF.R.S32.HI R5, RZ, 0x1f, R4 ;  /* 0x0000001fff057819 */ /* 0x000fc80000011404 */
[----:B------:R-:W-:-:S04]  /*0180*/  LEA.HI R5, R5, R4, RZ, 0xa ;  /* 0x0000000405057211 */ /* 0x000fc800078f50ff */
[----:B------:R-:W-:Y:S01]  /*0190*/  SHF.R.S32.HI R7, RZ, 0xa, R5 ;  /* 0x0000000aff077819 */ /* 0x000fe20000011405 */
[----:B0-----:R-:W-:Y:S06]  /*01a0*/  @!P0 BRA `(.L_x_3) ;  /* 0x0000000400ec8947 */ /* 0x001fec0003800000 */
[----:B------:R-:W-:Y:S01]  /*01b0*/  ISETP.GE.U32.AND P0, PT, R6, 0xc00, PT ;  /* 0x00000c000600780c */ /* 0x000fe20003f06070 */
[----:B------:R-:W-:Y:S01]  /*01c0*/  IMAD.MOV.U32 R9, RZ, RZ, RZ ;  /* 0x000000ffff097224 */ /* 0x000fe200078e00ff */
[----:B------:R-:W-:-:S04]  /*01d0*/  VIMNMX R10, PT, PT, R7, 0x1, !PT ;  /* 0x00000001070a7848 */ /* 0x000fc80007fe0100 */
[----:B------:R-:W-:-:S07]  /*01e0*/  LOP3.LUT R8, R10, 0x3, RZ, 0xc0, !PT ;  /* 0x000000030a087812 */ /* 0x000fce00078ec0ff */
[----:B------:R-:W-:Y:S05]  /*01f0*/  @!P0 BRA `(.L_x_4) ;  /* 0x0000000400608947 */ /* 0x000fea0003800000 */
[----:B------:R-:W0:Y:S01]  /*0200*/  LDC.64 R4, c[0x0][0x380] ;  /* 0x0000e000ff047b82 */ /* 0x000e220000000a00 */
[----:B------:R-:W-:Y:S01]  /*0210*/  LOP3.LUT R9, R10, 0xffff, RZ, 0xc0, !PT ;  /* 0x0000ffff0a097812 */ /* 0x000fe200078ec0ff */
[----:B------:R-:W-:Y:S01]  /*0220*/  IMAD R13, R3, 0x15400, R2 ;  /* 0x00015400030d7824 */ /* 0x000fe200078e0202 */
[----:B------:R-:W-:Y:S02]  /*0230*/  LOP3.LUT R11, R2, 0x800, RZ, 0xfc, !PT ;  /* 0x00000800020b7812 */ /* 0x000fe400078efcff */
[----:B------:R-:W-:-:S05]  /*0240*/  SHF.R.U32.HI R9, RZ, 0x2, R9 ;  /* 0x00000002ff097819 */ /* 0x000fca0000011609 */
[----:B------:R-:W-:-:S05]  /*0250*/  IMAD.SHL.U32 R9, R9, 0x4, RZ ;  /* 0x0000000409097824 */ /* 0x000fca00078e00ff */
[----:B------:R-:W-:Y:S02]  /*0260*/  LOP3.LUT R12, R9, 0xfc, RZ, 0xe2, !PT ;  /* 0x000000fc090c7812 */ /* 0x000fe400078ee2ff */
[----:B------:R-:W-:-:S03]  /*0270*/  LOP3.LUT R9, R10, 0xfc, RZ, 0xc0, !PT ;  /* 0x000000fc0a097812 */ /* 0x000fc600078ec0ff */
[----:B------:R-:W-:-:S07]  /*0280*/  IMAD.MOV R10, RZ, RZ, -R12 ;  /* 0x000000ffff0a7224 */ /* 0x000fce00078e0a0c */
.L_x_13:
[----:B-1----:R-:W-:Y:S01]  /*0290*/  VIADD R15, R11, 0xfffff800 ;  /* 0xfffff8000b0f7836 */ /* 0x002fe20000000000 */
[----:B------:R-:W-:Y:S01]  /*02a0*/  BSSY.RECONVERGENT B0, `(.L_x_5) ;  /* 0x0000012000007945 */ /* 0x000fe20003800200 */
[----:B------:R-:W-:-:S03]  /*02b0*/  VIADD R10, R10, 0x4 ;  /* 0x000000040a0a7836 */ /* 0x000fc60000000000 */
[----:B------:R-:W-:Y:S02]  /*02c0*/  ISETP.GE.AND P1, PT, R15, R0, PT ;  /* 0x000000000f00720c */ /* 0x000fe40003f26270 */
[----:B------:R-:W-:-:S11]  /*02d0*/  ISETP.NE.AND P0, PT, R10, RZ, PT ;  /* 0x000000ff0a00720c */ /* 0x000fd60003f05270 */
[----:B------:R-:W-:Y:S05]  /*02e0*/  @P1 BRA `(.L_x_6) ;  /* 0x0000000000341947 */ /* 0x000fea0003800000 */
[----:B0-----:R-:W-:-:S06]  /*02f0*/  IMAD.WIDE.U32 R14, R13, 0x8, R4 ;  /* 0x000000080d0e7825 */ /* 0x001fcc00078e0004 */
[----:B------:R-:W2:Y:S02]  /*0300*/  LDG.E.64 R14, desc[UR6][R14.64] ;  /* 0x000000060e0e7981 */ /* 0x000ea4000c1e1b00 */
[----:B--2---:R-:W-:-:S13]  /*0310*/  LOP3.LUT P1, RZ, R14, R15, RZ, 0xfc, !PT ;  /* 0x0000000f0eff7212 */ /* 0x004fda000782fcff */
[----:B------:R-:W-:Y:S05]  /*0320*/  @!P1 BRA `(.L_x_6) ;  /* 0x0000000000249947 */ /* 0x000fea0003800000 */
[--C-:B------:R-:W-:Y:S01]  /*0330*/  SHF.R.U32.HI R12, RZ, 0xc, R14.reuse ;  /* 0x0000000cff0c7819 */ /* 0x100fe2000001160e */
[----:B------:R-:W-:Y:S01]  /*0340*/  IMAD.MOV.U32 R15, RZ, RZ, 0x1 ;  /* 0x00000001ff0f7424 */ /* 0x000fe200078e00ff */
[----:B------:R-:W-:-:S04]  /*0350*/  SHF.R.U32.HI R14, RZ, 0xf, R14 ;  /* 0x0000000fff0e7819 */ /* 0x000fc8000001160e */
[----:B------:R-:W-:Y:S02]  /*0360*/  SHF.L.W.U32 R15, R15, R12, RZ ;  /* 0x0000000c0f0f7219 */ /* 0x000fe40000000eff */
[----:B------:R-:W-:-:S05]  /*0370*/  LOP3.LUT R14, R14, 0x3ffc, RZ, 0xc0, !PT ;  /* 0x00003ffc0e0e7812 */ /* 0x000fca00078ec0ff */
[----:B------:R-:W0:Y:S02]  /*0380*/  ATOMS.OR R12, [R14+UR4], R15 ;  /* 0x0000000f0e0c798c */ /* 0x000e24000b000004 */
[----:B0-----:R-:W-:-:S13]  /*0390*/  LOP3.LUT P1, RZ, R12, R15, RZ, 0xc0, !PT ;  /* 0x0000000f0cff7212 */ /* 0x001fda000782c0ff */
[----:B------:R-:W-:Y:S05]  /*03a0*/  @!P1 BRA `(.L_x_6) ;  /* 0x0000000000049947 */ /* 0x000fea0003800000 */
[----:B------:R1:W-:Y:S02]  /*03b0*/  ATOMS.OR RZ, [R14+UR4+0x4000], R15 ;  /* 0x0040000f0eff798c */ /* 0x0003e4000b000004 */
.L_x_6:
[----:B------:R-:W-:Y:S05]  /*03c0*/  BSYNC.RECONVERGENT B0 ;  /* 0x0000000000007941 */ /* 0x000fea0003800200 */
.L_x_5:
[----:B-1----:R-:W-:Y:S01]  /*03d0*/  VIADD R15, R11, 0xfffffc00 ;  /* 0xfffffc000b0f7836 */ /* 0x002fe20000000000 */
[----:B------:R-:W-:Y:S04]  /*03e0*/  BSSY.RECONVERGENT B0, `(.L_x_7) ;  /* 0x0000011000007945 */ /* 0x000fe80003800200 */
[----:B------:R-:W-:-:S13]  /*03f0*/  ISETP.GE.AND P1, PT, R15, R0, PT ;  /* 0x000000000f00720c */ /* 0x000fda0003f26270 */
[----:B------:R-:W-:Y:S05]  /*0400*/  @P1 BRA `(.L_x_8) ;  /* 0x0000000000381947 */ /* 0x000fea0003800000 */
[----:B------:R-:W-:-:S04]  /*0410*/  VIADD R15, R13, 0x400 ;  /* 0x000004000d0f7836 */ /* 0x000fc80000000000 */
        /* <DEDUP_REMOVED lines=13> */
.L_x_8:
[----:B------:R-:W-:Y:S05]  /*04f0*/  BSYNC.RECONVERGENT B0 ;  /* 0x0000000000007941 */ /* 0x000fea0003800200 */
.L_x_7:
[----:B------:R-:W-:Y:S01]  /*0500*/  ISETP.GE.AND P1, PT, R11, R0, PT ;  /* 0x000000000b00720c */ /* 0x000fe20003f26270 */
[----:B------:R-:W-:-:S12]  /*0510*/  BSSY.RECONVERGENT B0, `(.L_x_9) ;  /* 0x0000010000007945 */ /* 0x000fd80003800200 */
[----:B------:R-:W-:Y:S05]  /*0520*/  @P1 BRA `(.L_x_10) ;  /* 0x0000000000381947 */ /* 0x000fea0003800000 */
[----:B-1----:R-:W-:-:S04]  /*0530*/  VIADD R15, R13, 0x800 ;  /* 0x000008000d0f7836 */ /* 0x002fc80000000000 */
        /* <DEDUP_REMOVED lines=13> */
.L_x_10:
[----:B------:R-:W-:Y:S05]  /*0610*/  BSYNC.RECONVERGENT B0 ;  /* 0x0000000000007941 */ /* 0x000fea0003800200 */
.L_x_9:
[----:B-12---:R-:W-:Y:S01]  /*0620*/  VIADD R15, R11, 0x400 ;  /* 0x000004000b0f7836 */ /* 0x006fe20000000000 */
        /* <DEDUP_REMOVED lines=17> */
.L_x_12:
[----:B------:R-:W-:Y:S05]  /*0740*/  BSYNC.RECONVERGENT B0 ;  /* 0x0000000000007941 */ /* 0x000fea0003800200 */
.L_x_11:
[----:B------:R-:W-:Y:S02]  /*0750*/  VIADD R11, R11, 0x1000 ;  /* 0x000010000b0b7836 */ /* 0x000fe40000000000 */
[----:B------:R-:W-:Y:S01]  /*0760*/  VIADD R13, R13, 0x1000 ;  /* 0x000010000d0d7836 */ /* 0x000fe20000000000 */
[----:B------:R-:W-:Y:S06]  /*0770*/  @P0 BRA `(.L_x_13) ;  /* 0xfffffff800c40947 */ /* 0x000fec000383ffff */
.L_x_4:
[----:B------:R-:W-:-:S13]  /*0780*/  ISETP.NE.AND P0, PT, R8, RZ, PT ;  /* 0x000000ff0800720c */ /* 0x000fda0003f05270 */
[----:B------:R-:W-:Y:S05]  /*0790*/  @!P0 BRA `(.L_x_3) ;  /* 0x0000000000708947 */ /* 0x000fea0003800000 */
[----:B0-----:R-:W0:Y:S01]  /*07a0*/  LDC.64 R4, c[0x0][0x380] ;  /* 0x0000e000ff047b82 */ /* 0x001e220000000a00 */
[----:B------:R-:W-:Y:S02]  /*07b0*/  IMAD.SHL.U32 R9, R9, 0x400, RZ ;  /* 0x0000040009097824 */ /* 0x000fe400078e00ff */
[----:B------:R-:W-:Y:S02]  /*07c0*/  IMAD R12, R3, 0x15400, R2 ;  /* 0x00015400030c7824 */ /* 0x000fe400078e0202 */
[----:B------:R-:W-:Y:S01]  /*07d0*/  IMAD.MOV R10, RZ, RZ, -R8 ;  /* 0x000000ffff0a7224 */ /* 0x000fe200078e0a08 */
[----:B------:R-:W-:Y:S01]  /*07e0*/  LOP3.LUT R13, R2, R9, RZ, 0xfc, !PT ;  /* 0x00000009020d7212 */ /* 0x000fe200078efcff */
[----:B------:R-:W-:-:S07]  /*07f0*/  IMAD.IADD R11, R12, 0x1, R9 ;  /* 0x000000010c0b7824 */ /* 0x000fce00078e0209 */
.L_x_16:
[----:B------:R-:W-:Y:S01]  /*0800*/  ISETP.GE.AND P1, PT, R13, R0, PT ;  /* 0x000000000d00720c */ /* 0x000fe20003f26270 */
[----:B------:R-:W-:Y:S01]  /*0810*/  VIADD R10, R10, 0x1 ;  /* 0x000000010a0a7836 */ /* 0x000fe20000000000 */
[----:B------:R-:W-:Y:S04]  /*0820*/  BSSY.RECONVERGENT B0, `(.L_x_14) ;  /* 0x0000010000007945 */ /* 0x000fe80003800200 */
[----:B------:R-:W-:-:S07]  /*0830*/  ISETP.NE.AND P0, PT, R10, RZ, PT ;  /* 0x000000ff0a00720c */ /* 0x000fce0003f05270 */
[----:B--2---:R-:W-:Y:S06]  /*0840*/  @P1 BRA `(.L_x_15) ;  /* 0x0000000000341947 */ /* 0x004fec0003800000 */
[----:B0-----:R-:W-:-:S05]  /*0850*/  IMAD.WIDE.U32 R8, R11, 0x8, R4 ;  /* 0x000000080b087825 */ /* 0x001fca00078e0004 */
[----:B-1----:R-:W2:Y:S02]  /*0860*/  LDG.E.64 R14, desc[UR6][R8.64] ;  /* 0x00000006080e7981 */ /* 0x002ea4000c1e1b00 */
[----:B--2---:R-:W-:-:S13]  /*0870*/  LOP3.LUT P1, RZ, R14, R15, RZ, 0xfc, !PT ;  /* 0x0000000f0eff7212 */ /* 0x004fda000782fcff */
[----:B------:R-:W-:Y:S05]  /*0880*/  @!P1 BRA `(.L_x_15) ;  /* 0x0000000000249947 */ /* 0x000fea0003800000 */
[----:B------:R-:W-:Y:S01]  /*0890*/  IMAD.MOV.U32 R15, RZ, RZ, 0x1 ;  /* 0x00000001ff0f7424 */ /* 0x000fe200078e00ff */
[--C-:B------:R-:W-:Y:S02]  /*08a0*/  SHF.R.U32.HI R8, RZ, 0xc, R14.reuse ;  /* 0x0000000cff087819 */ /* 0x100fe4000001160e */
[----:B------:R-:W-:Y:S02]  /*08b0*/  SHF.R.U32.HI R9, RZ, 0xf, R14 ;  /* 0x0000000fff097819 */ /* 0x000fe4000001160e */
[----:B------:R-:W-:Y:S02]  /*08c0*/  SHF.L.W.U32 R12, R15, R8, RZ ;  /* 0x000000080f0c7219 */ /* 0x000fe40000000eff */
[----:B------:R-:W-:-:S05]  /*08d0*/  LOP3.LUT R9, R9, 0x3ffc, RZ, 0xc0, !PT ;  /* 0x00003ffc09097812 */ /* 0x000fca00078ec0ff */
[----:B------:R-:W0:Y:S02]  /*08e0*/  ATOMS.OR R8, [R9+UR4], R12 ;  /* 0x0000000c0908798c */ /* 0x000e24000b000004 */
[----:B0-----:R-:W-:-:S13]  /*08f0*/  LOP3.LUT P1, RZ, R8, R12, RZ, 0xc0, !PT ;  /* 0x0000000c08ff7212 */ /* 0x001fda000782c0ff */
[----:B------:R-:W-:Y:S05]  /*0900*/  @!P1 BRA `(.L_x_15) ;  /* 0x0000000000049947 */ /* 0x000fea0003800000 */
[----:B------:R2:W-:Y:S02]  /*0910*/  ATOMS.OR RZ, [R9+UR4+0x4000], R12 ;  /* 0x0040000c09ff798c */ /* 0x0005e4000b000004 */
.L_x_15:
[----:B------:R-:W-:Y:S05]  /*0920*/  BSYNC.RECONVERGENT B0 ;  /* 0x0000000000007941 */ /* 0x000fea0003800200 */
.L_x_14:
[----:B------:R-:W-:Y:S02]  /*0930*/  VIADD R11, R11, 0x400 ;  /* 0x000004000b0b7836 */ /* 0x000fe40000000000 */
[----:B------:R-:W-:Y:S01]  /*0940*/  VIADD R13, R13, 0x400 ;  /* 0x000004000d0d7836 */ /* 0x000fe20000000000 */
[----:B------:R-:W-:Y:S06]  /*0950*/  @P0 BRA `(.L_x_16) ;  /* 0xfffffffc00a80947 */ /* 0x000fec000383ffff */
.L_x_3:
[----:B------:R-:W-:Y:S01]  /*0960*/  BAR.SYNC.DEFER_BLOCKING 0x0 ;  /* 0x0000000000007b1d */ /* 0x000fe20000010000 */
[----:B------:R-:W-:-:S13]  /*0970*/  ISETP.GE.AND P0, PT, R6, RZ, PT ;  /* 0x000000ff0600720c */ /* 0x000fda0003f06270 */
[----:B------:R-:W-:Y:S05]  /*0980*/  @!P0 EXIT ;  /* 0x000000000000894d */ /* 0x000fea0003800000 */
[----:B------:R-:W-:Y:S01]  /*0990*/  ISETP.GE.U32.AND P0, PT, R6, 0xc00, PT ;  /* 0x00000c000600780c */ /* 0x000fe20003f06070 */
[----:B--2---:R-:W-:Y:S01]  /*09a0*/  IMAD.MOV.U32 R9, RZ, RZ, RZ ;  /* 0x000000ffff097224 */ /* 0x004fe200078e00ff */
[----:B------:R-:W-:-:S04]  /*09b0*/  VIMNMX R10, PT, PT, R7, 0x1, !PT ;  /* 0x00000001070a7848 */ /* 0x000fc80007fe0100 */
[----:B------:R-:W-:-:S07]  /*09c0*/  LOP3.LUT R8, R10, 0x3, RZ, 0xc0, !PT ;  /* 0x000000030a087812 */ /* 0x000fce00078ec0ff */
[----:B------:R-:W-:Y:S05]  /*09d0*/  @!P0 BRA `(.L_x_17) ;  /* 0x0000000800288947 */ /* 0x000fea0003800000 */
[----:B0-----:R-:W0:Y:S01]  /*09e0*/  LDC.64 R4, c[0x0][0x380] ;  /* 0x0000e000ff047b82 */ /* 0x001e220000000a00 */
[----:B------:R-:W-:Y:S01]  /*09f0*/  LOP3.LUT R9, R10, 0xffff, RZ, 0xc0, !PT ;  /* 0x0000ffff0a097812 */ /* 0x000fe200078ec0ff */
[----:B------:R-:W-:Y:S01]  /*0a00*/  IMAD R13, R3, 0x15400, R2 ;  /* 0x00015400030d7824 */ /* 0x000fe200078e0202 */
[----:B------:R-:W-:Y:S01]  /*0a10*/  LOP3.LUT R11, R2, 0x800, RZ, 0xfc, !PT ;  /* 0x00000800020b7812 */ /* 0x000fe200078efcff */
[----:B------:R-:W2:Y:S01]  /*0a20*/  LDCU.64 UR8, c[0x0][0x398] ;  /* 0x00007300ff0877ac */ /* 0x000ea20008000a00 */
[----:B------:R-:W-:-:S03]  /*0a30*/  SHF.R.U32.HI R9, RZ, 0x2, R9 ;  /* 0x00000002ff097819 */ /* 0x000fc60000011609 */
[----:B------:R-:W3:Y:S02]  /*0a40*/  LDC.64 R6, c[0x0][0x388] ;  /* 0x0000e200ff067b82 */ /* 0x000ee40000000a00 */
[----:B------:R-:W-:-:S05]  /*0a50*/  IMAD.SHL.U32 R9, R9, 0x4, RZ ;  /* 0x0000000409097824 */ /* 0x000fca00078e00ff */
[----:B------:R-:W-:Y:S02]  /*0a60*/  LOP3.LUT R12, R9, 0xfc, RZ, 0xe2, !PT ;  /* 0x000000fc090c7812 */ /* 0x000fe400078ee2ff */
[----:B------:R-:W-:-:S03]  /*0a70*/  LOP3.LUT R9, R10, 0xfc, RZ, 0xc0, !PT ;  /* 0x000000fc0a097812 */ /* 0x000fc600078ec0ff */
[----:B------:R-:W-:-:S07]  /*0a80*/  IMAD.MOV R10, RZ, RZ, -R12 ;  /* 0x000000ffff0a7224 */ /* 0x000fce00078e0a0c */
.L_x_26:
[----:B-1----:R-:W-:Y:S01]  /*0a90*/  VIADD R15, R11, 0xfffff800 ;  /* 0xfffff8000b0f7836 */ /* 0x002fe20000000000 */
[----:B------:R-:W-:Y:S01]  /*0aa0*/  BSSY.RECONVERGENT B0, `(.L_x_18) ;  /* 0x000001e000007945 */ /* 0x000fe20003800200 */
[----:B------:R-:W-:-:S03]  /*0ab0*/  VIADD R10, R10, 0x4 ;  /* 0x000000040a0a7836 */ /* 0x000fc60000000000 */
[----:B------:R-:W-:Y:S02]  /*0ac0*/  ISETP.GE.AND P1, PT, R15, R0, PT ;  /* 0x000000000f00720c */ /* 0x000fe40003f26270 */
[----:B------:R-:W-:-:S11]  /*0ad0*/  ISETP.NE.AND P0, PT, R10, RZ, PT ;  /* 0x000000ff0a00720c */ /* 0x000fd60003f05270 */
[----:B------:R-:W-:Y:S05]  /*0ae0*/  @P1 BRA `(.L_x_19) ;  /* 0x0000000000641947 */ /* 0x000fea0003800000 */
[----:B0-----:R-:W-:-:S06]  /*0af0*/  IMAD.WIDE.U32 R14, R13, 0x8, R4 ;  /* 0x000000080d0e7825 */ /* 0x001fcc00078e0004 */
[----:B------:R-:W4:Y:S02]  /*0b00*/  LDG.E.64 R14, desc[UR6][R14.64] ;  /* 0x000000060e0e7981 */ /* 0x000f24000c1e1b00 */
[----:B----4-:R-:W-:-:S13]  /*0b10*/  LOP3.LUT P1, RZ, R14, R15, RZ, 0xfc, !PT ;  /* 0x0000000f0eff7212 */ /* 0x010fda000782fcff */
[----:B------:R-:W-:Y:S05]  /*0b20*/  @!P1 BRA `(.L_x_19) ;  /* 0x0000000000549947 */ /* 0x000fea0003800000 */
[----:B------:R-:W-:-:S04]  /*0b30*/  SHF.R.U32.HI R12, RZ, 0xf, R14 ;  /* 0x0000000fff0c7819 */ /* 0x000fc8000001160e */
[----:B------:R-:W-:Y:S02]  /*0b40*/  LOP3.LUT R16, R12, 0x3ffc, RZ, 0xc0, !PT ;  /* 0x00003ffc0c107812 */ /* 0x000fe400078ec0ff */
[----:B------:R-:W-:-:S03]  /*0b50*/  SHF.R.U32.HI R12, RZ, 0xc, R14 ;  /* 0x0000000cff0c7819 */ /* 0x000fc6000001160e */
[----:B------:R-:W0:Y:S02]  /*0b60*/  LDS R17, [R16+UR4+0x4000] ;  /* 0x0040000410117984 */ /* 0x000e240008000800 */
[----:B0-----:R-:W-:-:S04]  /*0b70*/  SHF.R.W.U32.HI R12, RZ, R12, R17 ;  /* 0x0000000cff0c7219 */ /* 0x001fc80000011e11 */
[----:B------:R-:W-:-:S04]  /*0b80*/  LOP3.LUT R12, R12, 0x1, RZ, 0xc0, !PT ;  /* 0x000000010c0c7812 */ /* 0x000fc800078ec0ff */
[----:B------:R-:W-:-:S13]  /*0b90*/  ISETP.NE.U32.AND P1, PT, R12, 0x1, PT ;  /* 0x000000010c00780c */ /* 0x000fda0003f25070 */
[----:B------:R-:W-:Y:S05]  /*0ba0*/  @P1 BRA `(.L_x_19) ;  /* 0x0000000000341947 */ /* 0x000fea0003800000 */
[----:B------:R-:W-:Y:S02]  /*0bb0*/  IMAD.SHL.U32 R12, R15, 0x4, RZ ;  /* 0x000000040f0c7824 */ /* 0x000fe400078e00ff */
[----:B------:R-:W-:-:S03]  /*0bc0*/  IMAD.MOV.U32 R21, RZ, RZ, 0x1 ;  /* 0x00000001ff157424 */ /* 0x000fc600078e00ff */
[----:B------:R-:W-:-:S04]  /*0bd0*/  LOP3.LUT R12, R12, 0x3ffc, RZ, 0xc0, !PT ;  /* 0x00003ffc0c0c7812 */ /* 0x000fc800078ec0ff */
[----:B--2---:R-:W-:-:S05]  /*0be0*/  IADD3 R16, P1, PT, R12, UR8, RZ ;  /* 0x000000080c107c10 */ /* 0x004fca000ff3e0ff */
[----:B------:R-:W-:-:S05]  /*0bf0*/  IMAD.X R17, RZ, RZ, UR9, P1 ;  /* 0x00000009ff117e24 */ /* 0x000fca00088e06ff */
[----:B------:R-:W2:Y:S01]  /*0c00*/  ATOMG.E.ADD.STRONG.GPU PT, R16, desc[UR6][R16.64], R21 ;  /* 0x80000015101079a8 */ /* 0x000ea200081ef106 */
[----:B------:R-:W-:Y:S01]  /*0c10*/  LOP3.LUT R12, R15, 0xfff, RZ, 0xc0, !PT ;  /* 0x00000fff0f0c7812 */ /* 0x000fe200078ec0ff */
[----:B------:R-:W-:Y:S02]  /*0c20*/  IMAD.MOV.U32 R23, RZ, RZ, R14 ;  /* 0x000000ffff177224 */ /* 0x000fe400078e000e */
[----:B------:R-:W-:Y:S01]  /*0c30*/  IMAD.MOV.U32 R22, RZ, RZ, R15 ;  /* 0x000000ffff167224 */ /* 0x000fe200078e000f */
[----:B--2---:R-:W-:-:S05]  /*0c40*/  VIMNMX R19, PT, PT, R16, 0x153ff, PT ;  /* 0x000153ff10137848 */ /* 0x004fca0003fe0100 */
[----:B------:R-:W-:-:S04]  /*0c50*/  IMAD R19, R12, 0x15400, R19 ;  /* 0x000154000c137824 */ /* 0x000fc800078e0213 */
[----:B---3--:R-:W-:-:S05]  /*0c60*/  IMAD.WIDE R14, R19, 0x8, R6 ;  /* 0x00000008130e7825 */ /* 0x008fca00078e0206 */
[----:B------:R1:W-:Y:S02]  /*0c70*/  STG.E.64 desc[UR6][R14.64], R22 ;  /* 0x000000160e007986 */ /* 0x0003e4000c101b06 */
.L_x_19:
[----:B--2---:R-:W-:Y:S05]  /*0c80*/  BSYNC.RECONVERGENT B0 ;  /* 0x0000000000007941 */ /* 0x004fea0003800200 */
.L_x_18:
        /* <DEDUP_REMOVED lines=20> */
[----:B------:R-:W-:-:S05]  /*0dd0*/  IADD3 R16, P1, PT, R12, UR8, RZ ;  /* 0x000000080c107c10 */ /* 0x000fca000ff3e0ff */
        /* <DEDUP_REMOVED lines=9> */
.L_x_21:
[----:B------:R-:W-:Y:S05]  /*0e70*/  BSYNC.RECONVERGENT B0 ;  /* 0x0000000000007941 */ /* 0x000fea0003800200 */
.L_x_20:
        /* <DEDUP_REMOVED lines=29> */
.L_x_23:
[----:B------:R-:W-:Y:S05]  /*1050*/  BSYNC.RECONVERGENT B0 ;  /* 0x0000000000007941 */ /* 0x000fea0003800200 */
.L_x_22:
        /* <DEDUP_REMOVED lines=30> */
.L_x_25:
[----:B------:R-:W-:Y:S05]  /*1240*/  BSYNC.RECONVERGENT B0 ;  /* 0x0000000000007941 */ /* 0x000fea0003800200 */
.L_x_24:
[----:B------:R-:W-:Y:S02]  /*1250*/  VIADD R11, R11, 0x1000 ;  /* 0x000010000b0b7836 */ /* 0x000fe40000000000 */
[----:B------:R-:W-:Y:S01]  /*1260*/  VIADD R13, R13, 0x1000 ;  /* 0x000010000d0d7836 */ /* 0x000fe20000000000 */
[----:B------:R-:W-:Y:S06]  /*1270*/  @P0 BRA `(.L_x_26) ;  /* 0xfffffff800040947 */ /* 0x000fec000383ffff */
.L_x_17:
[----:B------:R-:W-:-:S13]  /*1280*/  ISETP.NE.AND P0, PT, R8, RZ, PT ;  /* 0x000000ff0800720c */ /* 0x000fda0003f05270 */
[----:B------:R-:W-:Y:S05]  /*1290*/  @!P0 EXIT ;  /* 0x000000000000894d */ /* 0x000fea0003800000 */
[----:B0-----:R-:W0:Y:S01]  /*12a0*/  LDC.64 R4, c[0x0][0x380] ;  /* 0x0000e000ff047b82 */ /* 0x001e220000000a00 */
[----:B------:R-:W-:Y:S01]  /*12b0*/  IMAD R10, R3, 0x15400, R2 ;  /* 0x00015400030a7824 */ /* 0x000fe200078e0202 */
[----:B------:R-:W2:Y:S01]  /*12c0*/  LDCU.64 UR8, c[0x0][0x398] ;  /* 0x00007300ff0877ac */ /* 0x000ea20008000a00 */
[----:B------:R-:W-:Y:S02]  /*12d0*/  IMAD.SHL.U32 R11, R9, 0x400, RZ ;  /* 0x00000400090b7824 */ /* 0x000fe400078e00ff */
[----:B------:R-:W-:Y:S02]  /*12e0*/  IMAD.MOV R8, RZ, RZ, -R8 ;  /* 0x000000ffff087224 */ /* 0x000fe400078e0a08 */
[----:B------:R-:W-:Y:S01]  /*12f0*/  IMAD.IADD R9, R10, 0x1, R11 ;  /* 0x000000010a097824 */ /* 0x000fe200078e020b */
[----:B---3--:R-:W3:Y:S01]  /*1300*/  LDC.64 R6, c[0x0][0x388] ;  /* 0x0000e200ff067b82 */ /* 0x008ee20000000a00 */
[----:B------:R-:W-:-:S07]  /*1310*/  LOP3.LUT R11, R2, R11, RZ, 0xfc, !PT ;  /* 0x0000000b020b7212 */ /* 0x000fce00078efcff */
.L_x_29:
[----:B------:R-:W-:Y:S01]  /*1320*/  ISETP.GE.AND P1, PT, R11, R0, PT ;  /* 0x000000000b00720c */ /* 0x000fe20003f26270 */
[----:B------:R-:W-:Y:S01]  /*1330*/  VIADD R8, R8, 0x1 ;  /* 0x0000000108087836 */ /* 0x000fe20000000000 */
[----:B------:R-:W-:Y:S04]  /*1340*/  BSSY.RECONVERGENT B0, `(.L_x_27) ;  /* 0x000001c000007945 */ /* 0x000fe80003800200 */
[----:B------:R-:W-:-:S07]  /*1350*/  ISETP.NE.AND P0, PT, R8, RZ, PT ;  /* 0x000000ff0800720c */ /* 0x000fce0003f05270 */
[----:B----4-:R-:W-:Y:S06]  /*1360*/  @P1 BRA `(.L_x_28) ;  /* 0x0000000000641947 */ /* 0x010fec0003800000 */
        /* <DEDUP_REMOVED lines=17> */
[----:B------:R-:W1:Y:S01]  /*1480*/  ATOMG.E.ADD.STRONG.GPU PT, R12, desc[UR6][R12.64], R17 ;  /* 0x800000110c0c79a8 */ /* 0x000e6200081ef106 */
[----:B------:R-:W-:Y:S01]  /*1490*/  LOP3.LUT R10, R3, 0xfff, RZ, 0xc0, !PT ;  /* 0x00000fff030a7812 */ /* 0x000fe200078ec0ff */
[----:B------:R-:W-:Y:S02]  /*14a0*/  IMAD.MOV.U32 R19, RZ, RZ, R2 ;  /* 0x000000ffff137224 */ /* 0x000fe400078e0002 */
[----:B------:R-:W-:Y:S01]  /*14b0*/  IMAD.MOV.U32 R18, RZ, RZ, R3 ;  /* 0x000000ffff127224 */ /* 0x000fe200078e0003 */
[----:B-1----:R-:W-:-:S05]  /*14c0*/  VIMNMX R15, PT, PT, R12, 0x153ff, PT ;  /* 0x000153ff0c0f7848 */ /* 0x002fca0003fe0100 */
[----:B------:R-:W-:-:S04]  /*14d0*/  IMAD R15, R10, 0x15400, R15 ;  /* 0x000154000a0f7824 */ /* 0x000fc800078e020f */
[----:B---3--:R-:W-:-:S05]  /*14e0*/  IMAD.WIDE R2, R15, 0x8, R6 ;  /* 0x000000080f027825 */ /* 0x008fca00078e0206 */
[----:B------:R4:W-:Y:S02]  /*14f0*/  STG.E.64 desc[UR6][R2.64], R18 ;  /* 0x0000001202007986 */ /* 0x0009e4000c101b06 */
.L_x_28:
[----:B--2---:R-:W-:Y:S05]  /*1500*/  BSYNC.RECONVERGENT B0 ;  /* 0x0000000000007941 */ /* 0x004fea0003800200 */
.L_x_27:
[----:B------:R-:W-:Y:S02]  /*1510*/  VIADD R9, R9, 0x400 ;  /* 0x0000040009097836 */ /* 0x000fe40000000000 */
[----:B------:R-:W-:Y:S01]  /*1520*/  VIADD R11, R11, 0x400 ;  /* 0x000004000b0b7836 */ /* 0x000fe20000000000 */
[----:B------:R-:W-:Y:S06]  /*1530*/  @P0 BRA `(.L_x_29) ;  /* 0xfffffffc00780947 */ /* 0x000fec000383ffff */
[----:B------:R-:W-:Y:S05]  /*1540*/  EXIT ;  /* 0x000000000000794d */ /* 0x000fea0003800000 */
.L_x_30:
        /* <DEDUP_REMOVED lines=11> */
.L_x_88:


//--------------------- .text._Z11FluffyRoundILi133120ELi87040EEvPK5uint2PS0_PKiPi --------------------------
	.section	.text._Z11FluffyRoundILi133120ELi87040EEvPK5uint2PS0_PKiPi,"ax",@progbits
	.align	128
        .global         _Z11FluffyRoundILi133120ELi87040EEvPK5uint2PS0_PKiPi
        .type           _Z11FluffyRoundILi133120ELi87040EEvPK5uint2PS0_PKiPi,@function
        .size           _Z11FluffyRoundILi133120ELi87040EEvPK5uint2PS0_PKiPi,(.L_x_89 - _Z11FluffyRoundILi133120ELi87040EEvPK5uint2PS0_PKiPi)
        .other          _Z11FluffyRoundILi133120ELi87040EEvPK5uint2PS0_PKiPi,@"STO_CUDA_ENTRY STV_DEFAULT"
_Z11FluffyRoundILi133120ELi87040EEvPK5uint2PS0_PKiPi:
.text._Z11FluffyRoundILi133120ELi87040EEvPK5uint2PS0_PKiPi:
        /* <DEDUP_REMOVED lines=41> */
.L_x_41:
        /* <DEDUP_REMOVED lines=19> */
.L_x_34:
[----:B------:R-:W-:Y:S05]  /*03c0*/  BSYNC.RECONVERGENT B0 ;  /* 0x0000000000007941 */ /* 0x000fea0003800200 */
.L_x_33:
        /* <DEDUP_REMOVED lines=18> */
.L_x_36:
[----:B------:R-:W-:Y:S05]  /*04f0*/  BSYNC.RECONVERGENT B0 ;  /* 0x0000000000007941 */ /* 0x000fea0003800200 */
.L_x_35:
        /* <DEDUP_REMOVED lines=17> */
.L_x_38:
[----:B------:R-:W-:Y:S05]  /*0610*/  BSYNC.RECONVERGENT B0 ;  /* 0x0000000000007941 */ /* 0x000fea0003800200 */
.L_x_37:
        /* <DEDUP_REMOVED lines=18> */
.L_x_40:
[----:B------:R-:W-:Y:S05]  /*0740*/  BSYNC.RECONVERGENT B0 ;  /* 0x0000000000007941 */ /* 0x000fea0003800200 */
.L_x_39:
[----:B------:R-:W-:Y:S02]  /*0750*/  VIADD R11, R11, 0x1000 ;  /* 0x000010000b0b7836 */ /* 0x000fe40000000000 */
[----:B------:R-:W-:Y:S01]  /*0760*/  VIADD R13, R13, 0x1000 ;  /* 0x000010000d0d7836 */ /* 0x000fe20000000000 */
[----:B------:R-:W-:Y:S06]  /*0770*/  @P0 BRA `(.L_x_41) ;  /* 0xfffffff800c40947 */ /* 0x000fec000383ffff */
.L_x_32:
        /* <DEDUP_REMOVED lines=8> */
.L_x_44:
        /* <DEDUP_REMOVED lines=18> */
.L_x_43:
[----:B------:R-:W-:Y:S05]  /*0920*/  BSYNC.RECONVERGENT B0 ;  /* 0x0000000000007941 */ /* 0x000fea0003800200 */
.L_x_42:
[----:B------:R-:W-:Y:S02]  /*0930*/  VIADD R11, R11, 0x400 ;  /* 0x000004000b0b7836 */ /* 0x000fe40000000000 */
[----:B------:R-:W-:Y:S01]  /*0940*/  VIADD R13, R13, 0x400 ;  /* 0x000004000d0d7836 */ /* 0x000fe20000000000 */
[----:B------:R-:W-:Y:S06]  /*0950*/  @P0 BRA `(.L_x_44) ;  /* 0xfffffffc00a80947 */ /* 0x000fec000383ffff */
.L_x_31:
        /* <DEDUP_REMOVED lines=19> */
.L_x_54:
        /* <DEDUP_REMOVED lines=31> */
.L_x_47:
[----:B--2---:R-:W-:Y:S05]  /*0c80*/  BSYNC.RECONVERGENT B0 ;  /* 0x0000000000007941 */ /* 0x004fea0003800200 */
.L_x_46:
        /* <DEDUP_REMOVED lines=30> */
.L_x_49:
[----:B------:R-:W-:Y:S05]  /*0e70*/  BSYNC.RECONVERGENT B0 ;  /* 0x0000000000007941 */ /* 0x000fea0003800200 */
.L_x_48:
        /* <DEDUP_REMOVED lines=29> */
.L_x_51:
[----:B------:R-:W-:Y:S05]  /*1050*/  BSYNC.RECONVERGENT B0 ;  /* 0x0000000000007941 */ /* 0x000fea0003800200 */
.L_x_50:
        /* <DEDUP_REMOVED lines=30> */
.L_x_53:
[----:B------:R-:W-:Y:S05]  /*1240*/  BSYNC.RECONVERGENT B0 ;  /* 0x0000000000007941 */ /* 0x000fea0003800200 */
.L_x_52:
[----:B------:R-:W-:Y:S02]  /*1250*/  VIADD R11, R11, 0x1000 ;  /* 0x000010000b0b7836 */ /* 0x000fe40000000000 */
[----:B------:R-:W-:Y:S01]  /*1260*/  VIADD R13, R13, 0x1000 ;  /* 0x000010000d0d7836 */ /* 0x000fe20000000000 */
[----:B------:R-:W-:Y:S06]  /*1270*/  @P0 BRA `(.L_x_54) ;  /* 0xfffffff800040947 */ /* 0x000fec000383ffff */
.L_x_45:
        /* <DEDUP_REMOVED lines=10> */
.L_x_57:
        /* <DEDUP_REMOVED lines=30> */
.L_x_56:
[----:B--2---:R-:W-:Y:S05]  /*1500*/  BSYNC.RECONVERGENT B0 ;  /* 0x0000000000007941 */ /* 0x004fea0003800200 */
.L_x_55:
[----:B------:R-:W-:Y:S02]  /*1510*/  VIADD R9, R9, 0x400 ;  /* 0x0000040009097836 */ /* 0x000fe40000000000 */
[----:B------:R-:W-:Y:S01]  /*1520*/  VIADD R11, R11, 0x400 ;  /* 0x000004000b0b7836 */ /* 0x000fe20000000000 */
[----:B------:R-:W-:Y:S06]  /*1530*/  @P0 BRA `(.L_x_57) ;  /* 0xfffffffc00780947 */ /* 0x000fec000383ffff */
[----:B------:R-:W-:Y:S05]  /*1540*/  EXIT ;  /* 0x000000000000794d */ /* 0x000fea0003800000 */
.L_x_58:
        /* <DEDUP_REMOVED lines=11> */
.L_x_89:


//--------------------- .text._Z12FluffySeed2BPK5uint2P10ulonglong4PKiPii --------------------------
	.section	.text._Z12FluffySeed2BPK5uint2P10ulonglong4PKiPii,"ax",@progbits
	.align	128
        .global         _Z12FluffySeed2BPK5uint2P10ulonglong4PKiPii
        .type           _Z12FluffySeed2BPK5uint2P10ulonglong4PKiPii,@function
        .size           _Z12FluffySeed2BPK5uint2P10ulonglong4PKiPii,(.L_x_90 - _Z12FluffySeed2BPK5uint2P10ulonglong4PKiPii)
        .other          _Z12FluffySeed2BPK5uint2P10ulonglong4PKiPii,@"STO_CUDA_ENTRY STV_DEFAULT"
_Z12FluffySeed2BPK5uint2P10ulonglong4PKiPii:
.text._Z12FluffySeed2BPK5uint2P10ulonglong4PKiPii:
[----:B------:R-:W-:Y:S01]  /*0000*/  LDC R1, c[0x0][0x37c] ;  /* 0x0000df00ff017b82 */ /* 0x000fe20000000800 */
[----:B------:R-:W0:Y:S07]  /*0010*/  S2R R6, SR_TID.X ;  /* 0x0000000000067919 */ /* 0x000e2e0000002100 */
[----:B------:R-:W1:Y:S01]  /*0020*/  S2UR UR6, SR_CgaCtaId ;  /* 0x00000000000679c3 */ /* 0x000e620000008800 */
[----:B------:R-:W-:Y:S01]  /*0030*/  UMOV UR4, 0x400 ;  /* 0x0000040000047882 */ /* 0x000fe20000000000 */
[----:B------:R-:W2:Y:S01]  /*0040*/  LDCU.64 UR8, c[0x0][0x358] ;  /* 0x00006b00ff0877ac */ /* 0x000ea20008000a00 */
[----:B------:R-:W3:Y:S01]  /*0050*/  S2R R2, SR_CTAID.X ;  /* 0x0000000000027919 */ /* 0x000ee20000002500 */
[----:B------:R-:W-:-:S04]  /*0060*/  UIADD3 UR5, UPT, UPT, UR4, 0x2000, URZ ;  /* 0x0000200004057890 */ /* 0x000fc8000fffe0ff */
[----:B------:R-:W4:Y:S01]  /*0070*/  LDC R24, c[0x0][0x3a0] ;  /* 0x0000e800ff187b82 */ /* 0x000f220000000800 */
[----:B------:R-:W5:Y:S07]  /*0080*/  LDCU.64 UR10, c[0x0][0x398] ;  /* 0x00007300ff0a77ac */ /* 0x000f6e0008000a00 */
[----:B------:R-:W2:Y:S01]  /*0090*/  LDC.64 R4, c[0x0][0x390] ;  /* 0x0000e400ff047b82 */ /* 0x000ea20000000a00 */
[----:B-1----:R-:W-:-:S06]  /*00a0*/  ULEA UR5, UR6, UR5, 0x18 ;  /* 0x0000000506057291 */ /* 0x002fcc000f8ec0ff */
[----:B0-----:R-:W-:Y:S02]  /*00b0*/  LEA R0, R6, UR5, 0x2 ;  /* 0x0000000506007c11 */ /* 0x001fe4000f8e10ff */
[----:B---3--:R-:W-:-:S03]  /*00c0*/  SHF.R.U32.HI R7, RZ, 0x5, R2 ;  /* 0x00000005ff077819 */ /* 0x008fc60000011602 */
[----:B------:R0:W-:Y:S02]  /*00d0*/  STS [R0], RZ ;  /* 0x000000ff00007388 */ /* 0x0001e40000000800 */
[----:B----4-:R-:W-:-:S04]  /*00e0*/  IMAD.IADD R3, R7, 0x1, R24 ;  /* 0x0000000107037824 */ /* 0x010fc800078e0218 */
[----:B--2---:R-:W-:Y:S01]  /*00f0*/  IMAD.WIDE R4, R3, 0x4, R4 ;  /* 0x0000000403047825 */ /* 0x004fe200078e0204 */
[----:B------:R-:W-:Y:S06]  /*0100*/  BAR.SYNC.DEFER_BLOCKING 0x0 ;  /* 0x0000000000007b1d */ /* 0x000fec0000010000 */
[----:B------:R1:W2:Y:S01]  /*0110*/  LDG.E R8, desc[UR8][R4.64] ;  /* 0x0000000804087981 */ /* 0x0002a2000c1e1900 */
[----:B------:R-:W-:Y:S01]  /*0120*/  LOP3.LUT R3, R2, 0x1f, RZ, 0xc0, !PT ;  /* 0x0000001f02037812 */ /* 0x000fe200078ec0ff */
[----:B------:R-:W-:Y:S01]  /*0130*/  IMAD.SHL.U32 R9, R24, 0x40, RZ ;  /* 0x0000004018097824 */ /* 0x000fe200078e00ff */
[----:B------:R-:W-:Y:S01]  /*0140*/  ULEA UR4, UR6, UR4, 0x18 ;  /* 0x0000000406047291 */ /* 0x000fe2000f8ec0ff */
[----:B------:R-:W-:-:S02]  /*0150*/  IMAD R2, R7, 0x40, R6 ;  /* 0x0000004007027824 */ /* 0x000fc400078e0206 */
[----:B------:R-:W-:Y:S02]  /*0160*/  IMAD R24, R24, 0x820000, RZ ;  /* 0x0082000018187824 */ /* 0x000fe400078e02ff */
[----:B------:R-:W-:Y:S01]  /*0170*/  IMAD R3, R3, 0x41000, RZ ;  /* 0x0004100003037824 */ /* 0x000fe200078e02ff */
[C---:B------:R-:W-:Y:S01]  /*0180*/  IADD3 R10, P0, PT, R9.reuse, R2, RZ ;  /* 0x00000002090a7210 */ /* 0x040fe20007f1e0ff */
[----:B-1----:R-:W-:Y:S01]  /*0190*/  IMAD.MOV.U32 R5, RZ, RZ, RZ ;  /* 0x000000ffff057224 */ /* 0x002fe200078e00ff */
[--C-:B------:R-:W-:Y:S02]  /*01a0*/  SHF.R.S32.HI R25, RZ, 0x1f, R24.reuse ;  /* 0x0000001fff197819 */ /* 0x100fe40000011418 */
[----:B------:R-:W-:Y:S02]  /*01b0*/  LEA.HI.X.SX32 R9, R9, RZ, 0x1, P0 ;  /* 0x000000ff09097211 */ /* 0x000fe400000f0eff */
[----:B------:R-:W-:Y:S01]  /*01c0*/  LEA R4, R6, UR4, 0x7 ;  /* 0x0000000406047c11 */ /* 0x000fe2000f8e38ff */
[----:B------:R-:W-:Y:S01]  /*01d0*/  IMAD.WIDE.U32 R24, R7, 0x820000, R24 ;  /* 0x0082000007187825 */ /* 0x000fe200078e0018 */
[----:B-----5:R-:W-:-:S02]  /*01e0*/  LEA R22, P0, R10, UR10, 0x2 ;  /* 0x0000000a0a167c11 */ /* 0x020fc4000f8010ff */
[----:B------:R-:W-:Y:S01]  /*01f0*/  LOP3.LUT R3, R3, R6, RZ, 0xfc, !PT ;  /* 0x0000000603037212 */ /* 0x000fe200078efcff */
[----:B------:R-:W-:Y:S01]  /*0200*/  VIADD R6, R4, 0x40 ;  /* 0x0000004004067836 */ /* 0x000fe20000000000 */
[----:B------:R-:W-:Y:S02]  /*0210*/  LEA.HI.X R23, R10, UR11, R9, 0x2, P0 ;  /* 0x0000000b0a177c11 */ /* 0x000fe400080f1409 */
[----:B0-2---:R-:W-:-:S07]  /*0220*/  VIMNMX R7, PT, PT, R8, 0x820000, PT ;  /* 0x0082000008077848 */ /* 0x005fce0003fe0100 */
.L_x_70:
[C---:B012---:R-:W-:Y:S01]  /*0230*/  IMAD R9, R5.reuse, 0x40, R3 ;  /* 0x0000004005097824 */ /* 0x047fe200078e0203 */
[----:B------:R-:W-:Y:S01]  /*0240*/  BSSY.RECONVERGENT B2, `(.L_x_59) ;  /* 0x00000b1000027945 */ /* 0x000fe20003800200 */
[----:B------:R-:W-:-:S03]  /*0250*/  VIADD R5, R5, 0x1 ;  /* 0x0000000105057836 */ /* 0x000fc60000000000 */
[----:B------:R-:W-:Y:S02]  /*0260*/  ISETP.GE.AND P0, PT, R9, R7, PT ;  /* 0x000000070900720c */ /* 0x000fe40003f06270 */
[----:B------:R-:W-:-:S11]  /*0270*/  ISETP.NE.AND P1, PT, R5, 0x1040, PT ;  /* 0x000010400500780c */ /* 0x000fd60003f25270 */
[----:B------:R-:W-:Y:S05]  /*0280*/  @P0 BRA `(.L_x_60) ;  /* 0x0000000800b00947 */ /* 0x000fea0003800000 */
[----:B------:R-:W0:Y:S01]  /*0290*/  LDCU.64 UR4, c[0x0][0x380] ;  /* 0x00007000ff0477ac */ /* 0x000e220008000a00 */
[----:B------:R-:W-:-:S05]  /*02a0*/  IADD3 R9, P0, PT, R24, R9, RZ ;  /* 0x0000000918097210 */ /* 0x000fca0007f1e0ff */
[----:B------:R-:W-:Y:S01]  /*02b0*/  IMAD.X R10, RZ, RZ, R25, P0 ;  /* 0x000000ffff0a7224 */ /* 0x000fe200000e0619 */
[----:B0-----:R-:W-:-:S04]  /*02c0*/  LEA R8, P0, R9, UR4, 0x3 ;  /* 0x0000000409087c11 */ /* 0x001fc8000f8018ff */
[----:B------:R-:W-:-:S06]  /*02d0*/  LEA.HI.X R9, R9, UR5, R10, 0x3, P0 ;  /* 0x0000000509097c11 */ /* 0x000fcc00080f1c0a */
[----:B------:R-:W2:Y:S01]  /*02e0*/  LDG.E.64 R8, desc[UR8][R8.64] ;  /* 0x0000000808087981 */ /* 0x000ea2000c1e1b00 */
[----:B------:R-:W-:Y:S05]  /*02f0*/  WARPSYNC.ALL ;  /* 0x0000000000007948 */ /* 0x000fea0003800000 */
[----:B------:R-:W0:Y:S01]  /*0300*/  S2UR UR6, SR_CgaCtaId ;  /* 0x00000000000679c3 */ /* 0x000e220000008800 */
[----:B------:R-:W-:Y:S01]  /*0310*/  UMOV UR4, 0x400 ;  /* 0x0000040000047882 */ /* 0x000fe20000000000 */
[----:B------:R-:W-:Y:S01]  /*0320*/  IMAD.MOV.U32 R13, RZ, RZ, 0x1 ;  /* 0x00000001ff0d7424 */ /* 0x000fe200078e00ff */
[----:B------:R-:W-:-:S04]  /*0330*/  UIADD3 UR5, UPT, UPT, UR4, 0x2000, URZ ;  /* 0x0000200004057890 */ /* 0x000fc8000fffe0ff */
[----:B0-----:R-:W-:Y:S02]  /*0340*/  ULEA UR5, UR6, UR5, 0x18 ;  /* 0x0000000506057291 */ /* 0x001fe4000f8ec0ff */
[----:B------:R-:W-:Y:S01]  /*0350*/  ULEA UR4, UR6, UR4, 0x18 ;  /* 0x0000000406047291 */ /* 0x000fe2000f8ec0ff */
[----:B------:R-:W-:Y:S01]  /*0360*/  BAR.SYNC.DEFER_BLOCKING 0x0 ;  /* 0x0000000000007b1d */ /* 0x000fe20000010000 */
[----:B--2---:R-:W-:Y:S01]  /*0370*/  SHF.R.U32.HI R10, RZ, 0x4, R8 ;  /* 0x00000004ff0a7819 */ /* 0x004fe20000011608 */
[----:B------:R-:W-:-:S03]  /*0380*/  IMAD.SHL.U32 R11, R8, 0x2, RZ ;  /* 0x00000002080b7824 */ /* 0x000fc600078e00ff */
[----:B------:R-:W-:Y:S02]  /*0390*/  LOP3.LUT R10, R10, 0xfc, RZ, 0xc0, !PT ;  /* 0x000000fc0a0a7812 */ /* 0x000fe400078ec0ff */
[----:B------:R-:W-:-:S04]  /*03a0*/  LOP3.LUT R11, R11, 0x1f80, RZ, 0xc0, !PT ;  /* 0x00001f800b0b7812 */ /* 0x000fc800078ec0ff */
[----:B------:R-:W0:Y:S01]  /*03b0*/  ATOMS.ADD R10, [R10+UR5], R13 ;  /* 0x0000000d0a0a798c */ /* 0x000e220008000005 */
[----:B------:R-:W-:Y:S01]  /*03c0*/  VIADD R12, R11, UR4 ;  /* 0x000000040b0c7c36 */ /* 0x000fe20008000000 */
[----:B0-----:R-:W-:-:S05]  /*03d0*/  VIMNMX R11, PT, PT, R10, 0xf, PT ;  /* 0x0000000f0a0b7848 */ /* 0x001fca0003fe0100 */
[----:B------:R-:W-:-:S05]  /*03e0*/  IMAD R11, R11, 0x8, R12 ;  /* 0x000000080b0b7824 */ /* 0x000fca00078e020c */
[----:B------:R-:W-:Y:S01]  /*03f0*/  STS.64 [R11], R8 ;  /* 0x000000080b007388 */ /* 0x000fe20000000a00 */
[----:B------:R-:W-:Y:S06]  /*0400*/  BAR.SYNC.DEFER_BLOCKING 0x0 ;  /* 0x0000000000007b1d */ /* 0x000fec0000010000 */
[----:B------:R-:W0:Y:S02]  /*0410*/  LDS R16, [R0] ;  /* 0x0000000000107984 */ /* 0x000e240000000800 */
[----:B0-----:R-:W-:-:S13]  /*0420*/  ISETP.GE.AND P0, PT, R16, 0x8, PT ;  /* 0x000000081000780c */ /* 0x001fda0003f06270 */
[----:B------:R-:W-:Y:S05]  /*0430*/  @!P0 BRA `(.L_x_60) ;  /* 0x0000000800448947 */ /* 0x000fea0003800000 */
[----:B------:R-:W-:Y:S01]  /*0440*/  IMAD.MOV.U32 R27, RZ, RZ, 0x8 ;  /* 0x00000008ff1b7424 */ /* 0x000fe200078e00ff */
[----:B------:R-:W-:Y:S01]  /*0450*/  VIMNMX.U32 R17, PT, PT, R16, 0x10, PT ;  /* 0x0000001010117848 */ /* 0x000fe20003fe0000 */
[----:B------:R-:W0:Y:S03]  /*0460*/  LDCU.64 UR4, c[0x0][0x388] ;  /* 0x00007100ff0477ac */ /* 0x000e260008000a00 */
[----:B------:R-:W2:Y:S01]  /*0470*/  ATOMG.E.ADD.STRONG.GPU PT, R18, desc[UR8][R22.64], R27 ;  /* 0x8000001b161279a8 */ /* 0x000ea200081ef108 */
[----:B------:R-:W-:-:S05]  /*0480*/  VIADD R17, R17, 0xfffffff8 ;  /* 0xfffffff811117836 */ /* 0x000fca0000000000 */
[----:B------:R-:W-:Y:S04]  /*0490*/  STS [R0], R17 ;  /* 0x0000001100007388 */ /* 0x000fe80000000800 */
[----:B------:R-:W1:Y:S04]  /*04a0*/  LDS.128 R8, [R4] ;  /* 0x0000000004087984 */ /* 0x000e680000000c00 */
[----:B------:R-:W3:Y:S01]  /*04b0*/  LDS.128 R12, [R4+0x10] ;  /* 0x00001000040c7984 */ /* 0x000ee20000000c00 */
[----:B--2---:R-:W-:-:S04]  /*04c0*/  VIMNMX R18, PT, PT, R18, 0x207f8, PT ;  /* 0x000207f812127848 */ /* 0x004fc80003fe0100 */
[----:B------:R-:W-:-:S03]  /*04d0*/  SHF.R.S32.HI R19, RZ, 0x1f, R18 ;  /* 0x0000001fff137819 */ /* 0x000fc60000011412 */
[----:B------:R-:W-:-:S05]  /*04e0*/  IMAD.WIDE.U32 R18, R2, 0x20800, R18 ;  /* 0x0002080002127825 */ /* 0x000fca00078e0012 */
[----:B------:R-:W-:-:S04]  /*04f0*/  SHF.R.S32.HI R21, RZ, 0x1f, R19 ;  /* 0x0000001fff157819 */ /* 0x000fc80000011413 */
[----:B------:R-:W-:-:S05]  /*0500*/  LEA.HI R21, P0, R21, R18, RZ, 0x2 ;  /* 0x0000001215157211 */ /* 0x000fca00078110ff */
[----:B------:R-:W-:Y:S02]  /*0510*/  IMAD.SHL.U32 R20, R21, 0x8, RZ ;  /* 0x0000000815147824 */ /* 0x000fe400078e00ff */
[----:B------:R-:W-:-:S03]  /*0520*/  IMAD.X R26, RZ, RZ, R19, P0 ;  /* 0x000000ffff1a7224 */ /* 0x000fc600000e0613 */
[----:B------:R-:W-:Y:S02]  /*0530*/  LOP3.LUT R20, R20, 0xffffffe0, RZ, 0xc0, !PT ;  /* 0xffffffe014147812 */ /* 0x000fe400078ec0ff */
[----:B------:R-:W-:Y:S02]  /*0540*/  SHF.L.U64.HI R21, R21, 0x3, R26 ;  /* 0x0000000315157819 */ /* 0x000fe4000001021a */
[----:B0-----:R-:W-:-:S04]  /*0550*/  IADD3 R20, P0, PT, R20, UR4, RZ ;  /* 0x0000000414147c10 */ /* 0x001fc8000ff1e0ff */
[----:B------:R-:W-:Y:S02]  /*0560*/  IADD3.X R21, PT, PT, R21, UR5, RZ, P0, !PT ;  /* 0x0000000515157c10 */ /* 0x000fe400087fe4ff */
[----:B------:R-:W-:-:S03]  /*0570*/  IADD3 R18, P0, PT, R18, 0x4, RZ ;  /* 0x0000000412127810 */ /* 0x000fc60007f1e0ff */
[----:B-1----:R-:W-:Y:S02]  /*0580*/  STG.E.128 desc[UR8][R20.64], R8 ;  /* 0x0000000814007986 */ /* 0x002fe4000c101d08 */
[----:B------:R-:W-:Y:S02]  /*0590*/  IMAD.X R26, RZ, RZ, R19, P0 ;  /* 0x000000ffff1a7224 */ /* 0x000fe400000e0613 */
[----:B---3--:R-:W-:Y:S03]  /*05a0*/  STG.E.128 desc[UR8][R20.64+0x10], R12 ;  /* 0x0000100c14007986 */ /* 0x008fe6000c101d08 */
[----:B------:R-:W-:Y:S01]  /*05b0*/  SHF.R.S32.HI R19, RZ, 0x1f, R26 ;  /* 0x0000001fff137819 */ /* 0x000fe2000001141a */
[----:B------:R-:W0:Y:S03]  /*05c0*/  LDS.128 R8, [R4+0x20] ;  /* 0x0000200004087984 */ /* 0x000e260000000c00 */
[----:B------:R-:W-:Y:S01]  /*05d0*/  LEA.HI R19, P0, R19, R18, RZ, 0x2 ;  /* 0x0000001213137211 */ /* 0x000fe200078110ff */
[----:B------:R-:W1:Y:S04]  /*05e0*/  LDS.128 R12, [R4+0x30] ;  /* 0x00003000040c7984 */ /* 0x000e680000000c00 */
[----:B------:R-:W-:-:S02]  /*05f0*/  IMAD.SHL.U32 R18, R19, 0x8, RZ ;  /* 0x0000000813127824 */ /* 0x000fc400078e00ff */
[----:B------:R-:W-:-:S03]  /*0600*/  IMAD.X R26, RZ, RZ, R26, P0 ;  /* 0x000000ffff1a7224 */ /* 0x000fc600000e061a */
[----:B------:R-:W-:Y:S02]  /*0610*/  LOP3.LUT R18, R18, 0xffffffe0, RZ, 0xc0, !PT ;  /* 0xffffffe012127812 */ /* 0x000fe400078ec0ff */
[----:B------:R-:W-:Y:S02]  /*0620*/  SHF.L.U64.HI R19, R19, 0x3, R26 ;  /* 0x0000000313137819 */ /* 0x000fe4000001021a */
[----:B------:R-:W-:-:S04]  /*0630*/  IADD3 R18, P0, PT, R18, UR4, RZ ;  /* 0x0000000412127c10 */ /* 0x000fc8000ff1e0ff */
[----:B------:R-:W-:Y:S02]  /*0640*/  IADD3.X R19, PT, PT, R19, UR5, RZ, P0, !PT ;  /* 0x0000000513137c10 */ /* 0x000fe400087fe4ff */
[----:B------:R-:W-:-:S03]  /*0650*/  ISETP.NE.AND P0, PT, R16, 0x8, PT ;  /* 0x000000081000780c */ /* 0x000fc60003f05270 */
[----:B0-----:R0:W-:Y:S04]  /*0660*/  STG.E.128 desc[UR8][R18.64], R8 ;  /* 0x0000000812007986 */ /* 0x0011e8000c101d08 */
[----:B-1----:R0:W-:Y:S06]  /*0670*/  STG.E.128 desc[UR8][R18.64+0x10], R12 ;  /* 0x0000100c12007986 */ /* 0x0021ec000c101d08 */
[----:B------:R-:W-:Y:S05]  /*0680*/  @!P0 BRA `(.L_x_60) ;  /* 0x0000000400b08947 */ /* 0x000fea0003800000 */
[----:B------:R-:W-:Y:S01]  /*0690*/  ISETP.GE.U32.AND P0, PT, R16, 0xc, PT ;  /* 0x0000000c1000780c */ /* 0x000fe20003f06070 */
[----:B------:R-:W-:Y:S01]  /*06a0*/  BSSY.RECONVERGENT B1, `(.L_x_61) ;  /* 0x000005e000017945 */ /* 0x000fe20003800200 */
[----:B------:R-:W-:Y:S01]  /*06b0*/  VIMNMX.U32 R17, PT, PT, R17, 0x1, !PT ;  /* 0x0000000111117848 */ /* 0x000fe20007fe0000 */
[----:B------:R-:W-:-:S03]  /*06c0*/  IMAD.MOV.U32 R20, RZ, RZ, RZ ;  /* 0x000000ffff147224 */ /* 0x000fc600078e00ff */
[----:B------:R-:W-:-:S07]  /*06d0*/  LOP3.LUT R21, R17, 0x3, RZ, 0xc0, !PT ;  /* 0x0000000311157812 */ /* 0x000fce00078ec0ff */
[----:B------:R-:W-:Y:S05]  /*06e0*/  @!P0 BRA `(.L_x_62) ;  /* 0x0000000400648947 */ /* 0x000fea0003800000 */
[----:B------:R-:W-:Y:S01]  /*06f0*/  LOP3.LUT R20, R17, 0x7ffffffc, RZ, 0xc0, !PT ;  /* 0x7ffffffc11147812 */ /* 0x000fe200078ec0ff */
[----:B------:R-:W-:Y:S01]  /*0700*/  BSSY.RELIABLE B0, `(.L_x_63) ;  /* 0x000004b000007945 */ /* 0x000fe20003800100 */
[----:B0-----:R-:W-:-:S03]  /*0710*/  IMAD.MOV.U32 R8, RZ, RZ, R6 ;  /* 0x000000ffff087224 */ /* 0x001fc600078e0006 */
[----:B------:R-:W-:-:S05]  /*0720*/  IMAD.MOV R9, RZ, RZ, -R20 ;  /* 0x000000ffff097224 */ /* 0x000fca00078e0a14 */
[----:B------:R-:W-:-:S13]  /*0730*/  ISETP.GE.AND P0, PT, R9, RZ, PT ;  /* 0x000000ff0900720c */ /* 0x000fda0003f06270 */
[----:B------:R-:W-:Y:S05]  /*0740*/  @P0 BRA `(.L_x_64) ;  /* 0x0000000400180947 */ /* 0x000fea0003800000 */
[----:B------:R-:W-:Y:S01]  /*0750*/  IMAD.MOV R10, RZ, RZ, -R9 ;  /* 0x000000ffff0a7224 */ /* 0x000fe200078e0a09 */
[----:B------:R-:W-:Y:S01]  /*0760*/  BSSY.RECONVERGENT B3, `(.L_x_65) ;  /* 0x0000029000037945 */ /* 0x000fe20003800200 */
[----:B------:R-:W-:-:S03]  /*0770*/  PLOP3.LUT P0, PT, PT, PT, PT, 0x80, 0x8 ;  /* 0x000000000008781c */ /* 0x000fc60003f0f070 */
[----:B------:R-:W-:-:S13]  /*0780*/  ISETP.GT.AND P2, PT, R10, 0xc, PT ;  /* 0x0000000c0a00780c */ /* 0x000fda0003f44270 */
[----:B------:R-:W-:Y:S05]  /*0790*/  @!P2 BRA `(.L_x_66) ;  /* 0x000000000094a947 */ /* 0x000fea0003800000 */
[----:B------:R-:W-:-:S13]  /*07a0*/  PLOP3.LUT P0, PT, PT, PT, PT, 0x8, 0x80 ;  /* 0x000000000080781c */ /* 0x000fda0003f0e170 */
.L_x_67:
[----:B------:R-:W0:Y:S01]  /*07b0*/  LDS.64 R14, [R8] ;  /* 0x00000000080e7984 */ /* 0x000e220000000a00 */
[----:B------:R-:W-:-:S03]  /*07c0*/  VIADD R9, R9, 0x10 ;  /* 0x0000001009097836 */ /* 0x000fc60000000000 */
[----:B------:R-:W1:Y:S02]  /*07d0*/  LDS.64 R10, [R8+0x8] ;  /* 0x00000800080a7984 */ /* 0x000e640000000a00 */
[----:B------:R-:W-:Y:S02]  /*07e0*/  ISETP.GE.AND P2, PT, R9, -0xc, PT ;  /* 0xfffffff40900780c */ /* 0x000fe40003f46270 */
[----:B------:R-:W2:Y:S04]  /*07f0*/  LDS.64 R12, [R8+0x10] ;  /* 0x00001000080c7984 */ /* 0x000ea80000000a00 */
[----:B------:R-:W3:Y:S04]  /*0800*/  LDS.64 R16, [R8+0x20] ;  /* 0x0000200008107984 */ /* 0x000ee80000000a00 */
[----:B------:R-:W4:Y:S04]  /*0810*/  LDS.64 R18, [R8+0x28] ;  /* 0x0000280008127984 */ /* 0x000f280000000a00 */
[----:B0-----:R-:W-:Y:S04]  /*0820*/  STS.64 [R8+-0x40], R14 ;  /* 0xffffc00e08007388 */ /* 0x001fe80000000a00 */
[----:B------:R-:W0:Y:S04]  /*0830*/  LDS.64 R14, [R8+0x18] ;  /* 0x00001800080e7984 */ /* 0x000e280000000a00 */
[----:B-1----:R-:W-:Y:S04]  /*0840*/  STS.64 [R8+-0x38], R10 ;  /* 0xffffc80a08007388 */ /* 0x002fe80000000a00 */
[----:B--2---:R-:W-:Y:S04]  /*0850*/  STS.64 [R8+-0x30], R12 ;  /* 0xffffd00c08007388 */ /* 0x004fe80000000a00 */
[----:B---3--:R-:W-:Y:S04]  /*0860*/  STS.64 [R8+-0x20], R16 ;  /* 0xffffe01008007388 */ /* 0x008fe80000000a00 */
[----:B----4-:R-:W-:Y:S04]  /*0870*/  STS.64 [R8+-0x18], R18 ;  /* 0xffffe81208007388 */ /* 0x010fe80000000a00 */
[----:B------:R-:W1:Y:S04]  /*0880*/  LDS.64 R10, [R8+0x30] ;  /* 0x00003000080a7984 */ /* 0x000e680000000a00 */
[----:B------:R-:W2:Y:S04]  /*0890*/  LDS.64 R12, [R8+0x38] ;  /* 0x00003800080c7984 */ /* 0x000ea80000000a00 */
[----:B------:R-:W3:Y:S04]  /*08a0*/  LDS.64 R16, [R8+0x48] ;  /* 0x0000480008107984 */ /* 0x000ee80000000a00 */
[----:B------:R-:W4:Y:S04]  /*08b0*/  LDS.64 R18, [R8+0x50] ;  /* 0x0000500008127984 */ /* 0x000f280000000a00 */
[----:B0-----:R-:W-:Y:S04]  /*08c0*/  STS.64 [R8+-0x28], R14 ;  /* 0xffffd80e08007388 */ /* 0x001fe80000000a00 */
[----:B------:R-:W0:Y:S04]  /*08d0*/  LDS.64 R14, [R8+0x40] ;  /* 0x00004000080e7984 */ /* 0x000e280000000a00 */
[----:B-1----:R-:W-:Y:S04]  /*08e0*/  STS.64 [R8+-0x10], R10 ;  /* 0xfffff00a08007388 */ /* 0x002fe80000000a00 */
[----:B--2---:R-:W-:Y:S04]  /*08f0*/  STS.64 [R8+-0x8], R12 ;  /* 0xfffff80c08007388 */ /* 0x004fe80000000a00 */
[----:B---3--:R-:W-:Y:S04]  /*0900*/  STS.64 [R8+0x8], R16 ;  /* 0x0000081008007388 */ /* 0x008fe80000000a00 */
[----:B----4-:R-:W-:Y:S04]  /*0910*/  STS.64 [R8+0x10], R18 ;  /* 0x0000101208007388 */ /* 0x010fe80000000a00 */
[----:B------:R-:W1:Y:S04]  /*0920*/  LDS.64 R10, [R8+0x58] ;  /* 0x00005800080a7984 */ /* 0x000e680000000a00 */
[----:B------:R-:W2:Y:S04]  /*0930*/  LDS.64 R12, [R8+0x60] ;  /* 0x00006000080c7984 */ /* 0x000ea80000000a00 */
[----:B0-----:R-:W-:Y:S04]  /*0940*/  STS.64 [R8], R14 ;  /* 0x0000000e08007388 */ /* 0x001fe80000000a00 */
[----:B------:R-:W0:Y:S04]  /*0950*/  LDS.64 R14, [R8+0x68] ;  /* 0x00006800080e7984 */ /* 0x000e280000000a00 */
[----:B------:R-:W3:Y:S04]  /*0960*/  LDS.64 R16, [R8+0x70] ;  /* 0x0000700008107984 */ /* 0x000ee80000000a00 */
[----:B------:R-:W4:Y:S04]  /*0970*/  LDS.64 R18, [R8+0x78] ;  /* 0x0000780008127984 */ /* 0x000f280000000a00 */
[----:B-1----:R-:W-:Y:S04]  /*0980*/  STS.64 [R8+0x18], R10 ;  /* 0x0000180a08007388 */ /* 0x002fe80000000a00 */
[----:B--2---:R-:W-:Y:S04]  /*0990*/  STS.64 [R8+0x20], R12 ;  /* 0x0000200c08007388 */ /* 0x004fe80000000a00 */
[----:B0-----:R-:W-:Y:S04]  /*09a0*/  STS.64 [R8+0x28], R14 ;  /* 0x0000280e08007388 */ /* 0x001fe80000000a00 */
[----:B---3--:R-:W-:Y:S04]  /*09b0*/  STS.64 [R8+0x30], R16 ;  /* 0x0000301008007388 */ /* 0x008fe80000000a00 */
[----:B----4-:R0:W-:Y:S02]  /*09c0*/  STS.64 [R8+0x38], R18 ;  /* 0x0000381208007388 */ /* 0x0101e40000000a00 */
[----:B0-----:R-:W-:Y:S01]  /*09d0*/  VIADD R8, R8, 0x80 ;  /* 0x0000008008087836 */ /* 0x001fe20000000000 */
[----:B------:R-:W-:Y:S06]  /*09e0*/  @!P2 BRA `(.L_x_67) ;  /* 0xfffffffc0070a947 */ /* 0x000fec000383ffff */
.L_x_66:
[----:B------:R-:W-:Y:S05]  /*09f0*/  BSYNC.RECONVERGENT B3 ;  /* 0x0000000000037941 */ /* 0x000fea0003800200 */
.L_x_65:
[----:B------:R-:W-:Y:S01]  /*0a00*/  IMAD.MOV R10, RZ, RZ, -R9 ;  /* 0x000000ffff0a7224 */ /* 0x000fe200078e0a09 */
[----:B------:R-:W-:Y:S04]  /*0a10*/  BSSY.RECONVERGENT B3, `(.L_x_68) ;  /* 0x0000016000037945 */ /* 0x000fe80003800200 */
[----:B------:R-:W-:-:S13]  /*0a20*/  ISETP.GT.AND P2, PT, R10, 0x4, PT ;  /* 0x000000040a00780c */ /* 0x000fda0003f44270 */
[----:B------:R-:W-:Y:S05]  /*0a30*/  @!P2 BRA `(.L_x_69) ;  /* 0x00000000004ca947 */ /* 0x000fea0003800000 */
[----:B------:R-:W0:Y:S01]  /*0a40*/  LDS.64 R10, [R8] ;  /* 0x00000000080a7984 */ /* 0x000e220000000a00 */
[----:B------:R-:W-:Y:S01]  /*0a50*/  PLOP3.LUT P0, PT, PT, PT, PT, 0x8, 0x80 ;  /* 0x000000000080781c */ /* 0x000fe20003f0e170 */
[----:B------:R-:W-:Y:S02]  /*0a60*/  VIADD R9, R9, 0x8 ;  /* 0x0000000809097836 */ /* 0x000fe40000000000 */
[----:B------:R-:W1:Y:S04]  /*0a70*/  LDS.64 R12, [R8+0x8] ;  /* 0x00000800080c7984 */ /* 0x000e680000000a00 */
[----:B------:R-:W2:Y:S04]  /*0a80*/  LDS.64 R14, [R8+0x10] ;  /* 0x00001000080e7984 */ /* 0x000ea80000000a00 */
[----:B------:R-:W3:Y:S04]  /*0a90*/  LDS.64 R16, [R8+0x30] ;  /* 0x0000300008107984 */ /* 0x000ee80000000a00 */
[----:B------:R-:W4:Y:S04]  /*0aa0*/  LDS.64 R18, [R8+0x38] ;  /* 0x0000380008127984 */ /* 0x000f280000000a00 */
[----:B0-----:R-:W-:Y:S04]  /*0ab0*/  STS.64 [R8+-0x40], R10 ;  /* 0xffffc00a08007388 */ /* 0x001fe80000000a00 */
[----:B-1----:R-:W-:Y:S04]  /*0ac0*/  STS.64 [R8+-0x38], R12 ;  /* 0xffffc80c08007388 */ /* 0x002fe80000000a00 */
[----:B--2---:R-:W-:Y:S04]  /*0ad0*/  STS.64 [R8+-0x30], R14 ;  /* 0xffffd00e08007388 */ /* 0x004fe80000000a00 */
[----:B------:R-:W0:Y:S04]  /*0ae0*/  LDS.64 R10, [R8+0x18] ;  /* 0x00001800080a7984 */ /* 0x000e280000000a00 */
[----:B------:R-:W1:Y:S04]  /*0af0*/  LDS.64 R12, [R8+0x20] ;  /* 0x00002000080c7984 */ /* 0x000e680000000a00 */
[----:B------:R-:W2:Y:S04]  /*0b00*/  LDS.64 R14, [R8+0x28] ;  /* 0x00002800080e7984 */ /* 0x000ea80000000a00 */
[----:B---3--:R-:W-:Y:S04]  /*0b10*/  STS.64 [R8+-0x10], R16 ;  /* 0xfffff01008007388 */ /* 0x008fe80000000a00 */
[----:B----4-:R-:W-:Y:S04]  /*0b20*/  STS.64 [R8+-0x8], R18 ;  /* 0xfffff81208007388 */ /* 0x010fe80000000a00 */
[----:B0-----:R-:W-:Y:S04]  /*0b30*/  STS.64 [R8+-0x28], R10 ;  /* 0xffffd80a08007388 */ /* 0x001fe80000000a00 */
[----:B-1----:R-:W-:Y:S04]  /*0b40*/  STS.64 [R8+-0x20], R12 ;  /* 0xffffe00c08007388 */ /* 0x002fe80000000a00 */
[----:B--2---:R0:W-:Y:S02]  /*0b50*/  STS.64 [R8+-0x18], R14 ;  /* 0xffffe80e08007388 */ /* 0x0041e40000000a00 */
[----:B0-----:R-:W-:-:S07]  /*0b60*/  VIADD R8, R8, 0x40 ;  /* 0x0000004008087836 */ /* 0x001fce0000000000 */
.L_x_69:
[----:B------:R-:W-:Y:S05]  /*0b70*/  BSYNC.RECONVERGENT B3 ;  /* 0x0000000000037941 */ /* 0x000fea0003800200 */
.L_x_68:
[----:B------:R-:W-:-:S13]  /*0b80*/  ISETP.NE.OR P0, PT, R9, RZ, P0 ;  /* 0x000000ff0900720c */ /* 0x000fda0000705670 */
[----:B------:R-:W-:Y:S05]  /*0b90*/  @!P0 BREAK.RELIABLE B0 ;  /* 0x0000000000008942 */ /* 0x000fea0003800100 */
[----:B------:R-:W-:Y:S05]  /*0ba0*/  @!P0 BRA `(.L_x_62) ;  /* 0x0000000000348947 */ /* 0x000fea0003800000 */
.L_x_64:
[----:B------:R-:W-:Y:S05]  /*0bb0*/  BSYNC.RELIABLE B0 ;  /* 0x0000000000007941 */ /* 0x000fea0003800100 */
.L_x_63:
[----:B------:R-:W0:Y:S01]  /*0bc0*/  LDS.64 R10, [R8] ;  /* 0x00000000080a7984 */ /* 0x000e220000000a00 */
[----:B------:R-:W-:-:S03]  /*0bd0*/  VIADD R9, R9, 0x4 ;  /* 0x0000000409097836 */ /* 0x000fc60000000000 */
[----:B------:R-:W1:Y:S02]  /*0be0*/  LDS.64 R12, [R8+0x8] ;  /* 0x00000800080c7984 */ /* 0x000e640000000a00 */
[----:B------:R-:W-:Y:S02]  /*0bf0*/  ISETP.NE.AND P0, PT, R9, RZ, PT ;  /* 0x000000ff0900720c */ /* 0x000fe40003f05270 */
[----:B------:R-:W2:Y:S04]  /*0c00*/  LDS.64 R14, [R8+0x10] ;  /* 0x00001000080e7984 */ /* 0x000ea80000000a00 */
[----:B------:R-:W3:Y:S04]  /*0c10*/  LDS.64 R16, [R8+0x18] ;  /* 0x0000180008107984 */ /* 0x000ee80000000a00 */
[----:B0-----:R-:W-:Y:S04]  /*0c20*/  STS.64 [R8+-0x40], R10 ;  /* 0xffffc00a08007388 */ /* 0x001fe80000000a00 */
[----:B-1----:R-:W-:Y:S04]  /*0c30*/  STS.64 [R8+-0x38], R12 ;  /* 0xffffc80c08007388 */ /* 0x002fe80000000a00 */
[----:B--2---:R-:W-:Y:S04]  /*0c40*/  STS.64 [R8+-0x30], R14 ;  /* 0xffffd00e08007388 */ /* 0x004fe80000000a00 */
[----:B---3--:R0:W-:Y:S02]  /*0c50*/  STS.64 [R8+-0x28], R16 ;  /* 0xffffd81008007388 */ /* 0x0081e40000000a00 */
[----:B0-----:R-:W-:Y:S01]  /*0c60*/  VIADD R8, R8, 0x20 ;  /* 0x0000002008087836 */ /* 0x001fe20000000000 */
[----:B------:R-:W-:Y:S06]  /*0c70*/  @P0 BRA `(.L_x_63) ;  /* 0xfffffffc00d00947 */ /* 0x000fec000383ffff */
.L_x_62:
[----:B------:R-:W-:Y:S05]  /*0c80*/  BSYNC.RECONVERGENT B1 ;  /* 0x0000000000017941 */ /* 0x000fea0003800200 */
.L_x_61:
[----:B------:R-:W-:-:S13]  /*0c90*/  ISETP.NE.AND P0, PT, R21, RZ, PT ;  /* 0x000000ff1500720c */ /* 0x000fda0003f05270 */
[----:B------:R-:W-:Y:S05]  /*0ca0*/  @!P0 BRA `(.L_x_60) ;  /* 0x0000000000288947 */ /* 0x000fea0003800000 */
[----:B------:R-:W-:Y:S01]  /*0cb0*/  IMAD R20, R20, 0x8, R4 ;  /* 0x0000000814147824 */ /* 0x000fe200078e0204 */
[----:B------:R-:W-:-:S04]  /*0cc0*/  ISETP.NE.AND P0, PT, R21, 0x1, PT ;  /* 0x000000011500780c */ /* 0x000fc80003f05270 */
[----:B0-----:R-:W0:Y:S04]  /*0cd0*/  LDS.64 R8, [R20+0x40] ;  /* 0x0000400014087984 */ /* 0x001e280000000a00 */
[----:B0-----:R1:W-:Y:S05]  /*0ce0*/  STS.64 [R20], R8 ;  /* 0x0000000814007388 */ /* 0x0013ea0000000a00 */
[----:B------:R-:W-:Y:S05]  /*0cf0*/  @!P0 BRA `(.L_x_60) ;  /* 0x0000000000148947 */ /* 0x000fea0003800000 */
[----:B------:R-:W-:Y:S01]  /*0d00*/  ISETP.NE.AND P0, PT, R21, 0x2, PT ;  /* 0x000000021500780c */ /* 0x000fe20003f05270 */
[----:B-1----:R-:W0:-:S12]  /*0d10*/  LDS.64 R8, [R20+0x48] ;  /* 0x0000480014087984 */ /* 0x002e180000000a00 */
[----:B------:R-:W1:Y:S04]  /*0d20*/  @P0 LDS.64 R10, [R20+0x50] ;  /* 0x00005000140a0984 */ /* 0x000e680000000a00 */
[----:B0-----:R2:W-:Y:S04]  /*0d30*/  STS.64 [R20+0x8], R8 ;  /* 0x0000080814007388 */ /* 0x0015e80000000a00 */
[----:B-1----:R2:W-:Y:S02]  /*0d40*/  @P0 STS.64 [R20+0x10], R10 ;  /* 0x0000100a14000388 */ /* 0x0025e40000000a00 */
.L_x_60:
[----:B------:R-:W-:Y:S05]  /*0d50*/  BSYNC.RECONVERGENT B2 ;  /* 0x0000000000027941 */ /* 0x000fea0003800200 */
.L_x_59:
[----:B------:R-:W-:Y:S05]  /*0d60*/  @P1 BRA `(.L_x_70) ;  /* 0xfffffff400301947 */ /* 0x000fea000383ffff */
[----:B------:R-:W-:Y:S05]  /*0d70*/  WARPSYNC.ALL ;  /* 0x0000000000007948 */ /* 0x000fea0003800000 */
[----:B------:R-:W-:Y:S06]  /*0d80*/  BAR.SYNC.DEFER_BLOCKING 0x0 ;  /* 0x0000000000007b1d */ /* 0x000fec0000010000 */
[----:B------:R-:W3:Y:S02]  /*0d90*/  LDS R0, [R0] ;  /* 0x0000000000007984 */ /* 0x000ee40000000800 */
[----:B---3--:R-:W-:-:S13]  /*0da0*/  ISETP.GE.AND P0, PT, R0, 0x4, PT ;  /* 0x000000040000780c */ /* 0x008fda0003f06270 */
[----:B------:R-:W-:Y:S05]  /*0db0*/  @!P0 EXIT ;  /* 0x000000000000894d */ /* 0x000fea0003800000 */
[----:B------:R-:W-:Y:S01]  /*0dc0*/  IMAD.MOV.U32 R17, RZ, RZ, 0x4 ;  /* 0x00000004ff117424 */ /* 0x000fe200078e00ff */
[----:B012---:R-:W0:Y:S01]  /*0dd0*/  LDS.128 R8, [R4] ;  /* 0x0000000004087984 */ /* 0x007e220000000c00 */
[----:B------:R-:W1:Y:S03]  /*0de0*/  LDCU.64 UR4, c[0x0][0x388] ;  /* 0x00007100ff0477ac */ /* 0x000e660008000a00 */
[----:B------:R-:W2:Y:S04]  /*0df0*/  ATOMG.E.ADD.STRONG.GPU PT, R6, desc[UR8][R22.64], R17 ;  /* 0x80000011160679a8 */ /* 0x000ea800081ef108 */
[----:B------:R-:W3:Y:S01]  /*0e00*/  LDS.128 R12, [R4+0x10] ;  /* 0x00001000040c7984 */ /* 0x000ee20000000c00 */
[----:B--2---:R-:W-:-:S04]  /*0e10*/  VIMNMX R6, PT, PT, R6, 0x207fc, PT ;  /* 0x000207fc06067848 */ /* 0x004fc80003fe0100 */
[----:B------:R-:W-:-:S03]  /*0e20*/  SHF.R.S32.HI R7, RZ, 0x1f, R6 ;  /* 0x0000001fff077819 */ /* 0x000fc60000011406 */
[----:B------:R-:W-:-:S05]  /*0e30*/  IMAD.WIDE.U32 R6, R2, 0x20800, R6 ;  /* 0x0002080002067825 */ /* 0x000fca00078e0006 */
[----:B------:R-:W-:-:S04]  /*0e40*/  SHF.R.S32.HI R3, RZ, 0x1f, R7 ;  /* 0x0000001fff037819 */ /* 0x000fc80000011407 */
[----:B------:R-:W-:-:S05]  /*0e50*/  LEA.HI R3, P0, R3, R6, RZ, 0x2 ;  /* 0x0000000603037211 */ /* 0x000fca00078110ff */
[C---:B------:R-:W-:Y:S02]  /*0e60*/  IMAD.SHL.U32 R6, R3.reuse, 0x8, RZ ;  /* 0x0000000803067824 */ /* 0x040fe400078e00ff */
[----:B------:R-:W-:Y:S01]  /*0e70*/  IMAD.X R16, RZ, RZ, R7, P0 ;  /* 0x000000ffff107224 */ /* 0x000fe200000e0607 */
[----:B------:R-:W-:Y:S02]  /*0e80*/  ISETP.NE.AND P0, PT, R0, 0x4, PT ;  /* 0x000000040000780c */ /* 0x000fe40003f05270 */
[----:B------:R-:W-:Y:S02]  /*0e90*/  LOP3.LUT R6, R6, 0xffffffe0, RZ, 0xc0, !PT ;  /* 0xffffffe006067812 */ /* 0x000fe400078ec0ff */
[----:B------:R-:W-:Y:S02]  /*0ea0*/  SHF.L.U64.HI R3, R3, 0x3, R16 ;  /* 0x0000000303037819 */ /* 0x000fe40000010210 */
[----:B-1----:R-:W-:-:S04]  /*0eb0*/  IADD3 R6, P1, PT, R6, UR4, RZ ;  /* 0x0000000406067c10 */ /* 0x002fc8000ff3e0ff */
[----:B------:R-:W-:-:S05]  /*0ec0*/  IADD3.X R7, PT, PT, R3, UR5, RZ, P1, !PT ;  /* 0x0000000503077c10 */ /* 0x000fca0008ffe4ff */
[----:B0-----:R0:W-:Y:S04]  /*0ed0*/  STG.E.128 desc[UR8][R6.64], R8 ;  /* 0x0000000806007986 */ /* 0x0011e8000c101d08 */
[----:B---3--:R0:W-:Y:S01]  /*0ee0*/  STG.E.128 desc[UR8][R6.64+0x10], R12 ;  /* 0x0000100c06007986 */ /* 0x0081e2000c101d08 */
[----:B------:R-:W-:Y:S05]  /*0ef0*/  @!P0 EXIT ;  /* 0x000000000000894d */ /* 0x000fea0003800000 */
[----:B0-----:R0:W2:Y:S01]  /*0f00*/  ATOMG.E.ADD.STRONG.GPU PT, R14, desc[UR8][R22.64], R17 ;  /* 0x80000011160e79a8 */ /* 0x0010a200081ef108 */
[C---:B------:R-:W-:Y:S02]  /*0f10*/  ISETP.GE.U32.AND P0, PT, R0.reuse, 0x7, PT ;  /* 0x000000070000780c */ /* 0x040fe40003f06070 */
[----:B------:R-:W-:Y:S02]  /*0f20*/  CS2R R6, SRZ ;  /* 0x0000000000067805 */ /* 0x000fe4000001ff00 */
[----:B------:R-:W-:Y:S01]  /*0f30*/  ISETP.GE.U32.AND P1, PT, R0, 0x8, PT ;  /* 0x000000080000780c */ /* 0x000fe20003f26070 */
[----:B------:R-:W1:Y:S01]  /*0f40*/  LDS.128 R8, [R4+0x20] ;  /* 0x0000200004087984 */ /* 0x000e620000000c00 */
[----:B0-----:R-:W-:-:S07]  /*0f50*/  CS2R R16, SRZ ;  /* 0x0000000000107805 */ /* 0x001fce000001ff00 */
[----:B------:R-:W0:Y:S04]  /*0f60*/  @P0 LDS.64 R12, [R4+0x30] ;  /* 0x00003000040c0984 */ /* 0x000e280000000a00 */
[----:B------:R3:W4:Y:S01]  /*0f70*/  @P1 LDS.64 R6, [R4+0x38] ;  /* 0x0000380004061984 */ /* 0x0007220000000a00 */
[----:B------:R-:W-:-:S13]  /*0f80*/  ISETP.NE.AND P1, PT, R0, 0x5, PT ;  /* 0x000000050000780c */ /* 0x000fda0003f25270 */
[----:B------:R-:W-:Y:S02]  /*0f90*/  @P1 IMAD.MOV.U32 R16, RZ, RZ, RZ ;  /* 0x000000ffff101224 */ /* 0x000fe400078e00ff */
[----:B-1----:R-:W-:Y:S01]  /*0fa0*/  @P1 IMAD.MOV.U32 R17, RZ, RZ, R11 ;  /* 0x000000ffff111224 */ /* 0x002fe200078e000b */
[----:B--2---:R-:W-:-:S04]  /*0fb0*/  VIMNMX R14, PT, PT, R14, 0x207fc, PT ;  /* 0x000207fc0e0e7848 */ /* 0x004fc80003fe0100 */
[----:B------:R-:W-:-:S03]  /*0fc0*/  SHF.R.S32.HI R15, RZ, 0x1f, R14 ;  /* 0x0000001fff0f7819 */ /* 0x000fc6000001140e */
[----:B------:R-:W-:Y:S01]  /*0fd0*/  IMAD.WIDE.U32 R2, R2, 0x20800, R14 ;  /* 0x0002080002027825 */ /* 0x000fe200078e000e */
[----:B------:R-:W-:-:S03]  /*0fe0*/  CS2R R14, SRZ ;  /* 0x00000000000e7805 */ /* 0x000fc6000001ff00 */
[----:B0-----:R-:W-:Y:S01]  /*0ff0*/  @P0 IMAD.MOV.U32 R14, RZ, RZ, R12 ;  /* 0x000000ffff0e0224 */ /* 0x001fe200078e000c */
[----:B------:R-:W-:Y:S01]  /*1000*/  SHF.R.S32.HI R5, RZ, 0x1f, R3 ;  /* 0x0000001fff057819 */ /* 0x000fe20000011403 */
[----:B------:R-:W-:-:S03]  /*1010*/  @P0 IMAD.MOV.U32 R15, RZ, RZ, RZ ;  /* 0x000000ffff0f0224 */ /* 0x000fc600078e00ff */
[----:B------:R-:W-:-:S05]  /*1020*/  LEA.HI R5, P2, R5, R2, RZ, 0x2 ;  /* 0x0000000205057211 */ /* 0x000fca00078510ff */
[----:B------:R-:W-:Y:S01]  /*1030*/  IMAD.X R18, RZ, RZ, R3, P2 ;  /* 0x000000ffff127224 */ /* 0x000fe200010e0603 */
[----:B------:R-:W-:Y:S01]  /*1040*/  CS2R R2, SRZ ;  /* 0x0000000000027805 */ /* 0x000fe2000001ff00 */
[C---:B------:R-:W-:Y:S02]  /*1050*/  IMAD.SHL.U32 R0, R5.reuse, 0x8, RZ ;  /* 0x0000000805007824 */ /* 0x040fe400078e00ff */
[----:B------:R-:W-:Y:S01]  /*1060*/  @P0 IMAD.MOV.U32 R2, RZ, RZ, RZ ;  /* 0x000000ffff020224 */ /* 0x000fe200078e00ff */
[----:B------:R-:W-:Y:S02]  /*1070*/  SHF.L.U64.HI R18, R5, 0x3, R18 ;  /* 0x0000000305127819 */ /* 0x000fe40000010212 */
[----:B---3--:R-:W-:Y:S02]  /*1080*/  CS2R R4, SRZ ;  /* 0x0000000000047805 */ /* 0x008fe4000001ff00 */
[----:B------:R-:W-:Y:S01]  /*1090*/  LOP3.LUT R12, R0, 0xffffffe0, RZ, 0xc0, !PT ;  /* 0xffffffe0000c7812 */ /* 0x000fe200078ec0ff */
[----:B------:R-:W-:-:S02]  /*10a0*/  @P1 IMAD.MOV.U32 R4, RZ, RZ, R10 ;  /* 0x000000ffff041224 */ /* 0x000fc400078e000a */
[----:B------:R-:W-:Y:S02]  /*10b0*/  @P1 IMAD.MOV.U32 R5, RZ, RZ, RZ ;  /* 0x000000ffff051224 */ /* 0x000fe400078e00ff */
[----:B------:R-:W-:Y:S01]  /*10c0*/  @P0 IMAD.MOV.U32 R3, RZ, RZ, R13 ;  /* 0x000000ffff030224 */ /* 0x000fe200078e000d */
[----:B------:R-:W-:Y:S02]  /*10d0*/  IADD3 R12, P0, PT, R12, UR4, RZ ;  /* 0x000000040c0c7c10 */ /* 0x000fe4000ff1e0ff */
[----:B------:R-:W-:Y:S02]  /*10e0*/  LOP3.LUT R10, R16, R4, RZ, 0xfc, !PT ;  /* 0x00000004100a7212 */ /* 0x000fe400078efcff */
[----:B------:R-:W-:Y:S02]  /*10f0*/  LOP3.LUT R11, R17, R5, RZ, 0xfc, !PT ;  /* 0x00000005110b7212 */ /* 0x000fe400078efcff */
[----:B------:R-:W-:Y:S02]  /*1100*/  LOP3.LUT R4, R2, R14, RZ, 0xfc, !PT ;  /* 0x0000000e02047212 */ /* 0x000fe400078efcff */
[----:B------:R-:W-:-:S02]  /*1110*/  LOP3.LUT R5, R3, R15, RZ, 0xfc, !PT ;  /* 0x0000000f03057212 */ /* 0x000fc400078efcff */
[----:B------:R-:W-:-:S05]  /*1120*/  IADD3.X R13, PT, PT, R18, UR5, RZ, P0, !PT ;  /* 0x00000005120d7c10 */ /* 0x000fca00087fe4ff */
[----:B------:R-:W-:Y:S04]  /*1130*/  STG.E.128 desc[UR8][R12.64], R8 ;  /* 0x000000080c007986 */ /* 0x000fe8000c101d08 */
[----:B----4-:R-:W-:Y:S01]  /*1140*/  STG.E.128 desc[UR8][R12.64+0x10], R4 ;  /* 0x000010040c007986 */ /* 0x010fe2000c101d08 */
[----:B------:R-:W-:Y:S05]  /*1150*/  EXIT ;  /* 0x000000000000794d */ /* 0x000fea0003800000 */
.L_x_71:
        /* <DEDUP_REMOVED lines=10> */
.L_x_90:


//--------------------- .text._Z12FluffySeed2AmmmmP10ulonglong4Pi --------------------------
	.section	.text._Z12FluffySeed2AmmmmP10ulonglong4Pi,"ax",@progbits
	.align	128
        .global         _Z12FluffySeed2AmmmmP10ulonglong4Pi
        .type           _Z12FluffySeed2AmmmmP10ulonglong4Pi,@function
        .size           _Z12FluffySeed2AmmmmP10ulonglong4Pi,(.L_x_91 - _Z12FluffySeed2AmmmmP10ulonglong4Pi)
        .other          _Z12FluffySeed2AmmmmP10ulonglong4Pi,@"STO_CUDA_ENTRY STV_DEFAULT"
_Z12FluffySeed2AmmmmP10ulonglong4Pi:
.text._Z12FluffySeed2AmmmmP10ulonglong4Pi:
[----:B------:R-:W-:Y:S01]  /*0000*/  LDC R1, c[0x0][0x37c] ;  /* 0x0000df00ff017b82 */ /* 0x000fe20000000800 */
[----:B------:R-:W0:Y:S07]  /*0010*/  S2R R0, SR_TID.X ;  /* 0x0000000000007919 */ /* 0x000e2e0000002100 */
[----:B------:R-:W1:Y:S01]  /*0020*/  S2UR UR7, SR_CgaCtaId ;  /* 0x00000000000779c3 */ /* 0x000e620000008800 */
[----:B------:R-:W-:Y:S01]  /*0030*/  UMOV UR4, 0x400 ;  /* 0x0000040000047882 */ /* 0x000fe20000000000 */
[----:B------:R-:W2:Y:S01]  /*0040*/  LDCU.128 UR8, c[0x0][0x380] ;  /* 0x00007000ff0877ac */ /* 0x000ea20008000c00 */
[----:B------:R-:W3:Y:S01]  /*0050*/  S2R R3, SR_CTAID.X ;  /* 0x0000000000037919 */ /* 0x000ee20000002500 */
[----:B------:R-:W-:-:S04]  /*0060*/  UIADD3 UR5, UPT, UPT, UR4, 0x2000, URZ ;  /* 0x0000200004057890 */ /* 0x000fc8000fffe0ff */
[----:B------:R-:W4:Y:S01]  /*0070*/  LDC.64 R26, c[0x0][0x3a8] ;  /* 0x0000ea00ff1a7b82 */ /* 0x000f220000000a00 */
[----:B------:R-:W3:Y:S01]  /*0080*/  LDCU UR14, c[0x0][0x360] ;  /* 0x00006c00ff0e77ac */ /* 0x000ee20008000800 */
[----:B------:R-:W0:Y:S01]  /*0090*/  LDCU.64 UR12, c[0x0][0x358] ;  /* 0x00006b00ff0c77ac */ /* 0x000e220008000a00 */
[----:B--2---:R-:W-:Y:S02]  /*00a0*/  UIADD3 UR8, UP0, UPT, UR10, UR8, URZ ;  /* 0x000000080a087290 */ /* 0x004fe4000ff1e0ff */
[----:B------:R-:W-:Y:S02]  /*00b0*/  USHF.L.W.U32.HI UR6, UR11, 0xd, UR10 ;  /* 0x0000000d0b067899 */ /* 0x000fe40008010e0a */
[----:B-1----:R-:W-:Y:S02]  /*00c0*/  ULEA UR5, UR7, UR5, 0x18 ;  /* 0x0000000507057291 */ /* 0x002fe4000f8ec0ff */
[----:B------:R-:W-:Y:S02]  /*00d0*/  UIADD3.X UR9, UPT, UPT, UR11, UR9, URZ, UP0, !UPT ;  /* 0x000000090b097290 */ /* 0x000fe400087fe4ff */
[----:B------:R-:W-:-:S02]  /*00e0*/  ULEA UR4, UR7, UR4, 0x18 ;  /* 0x0000000407047291 */ /* 0x000fc4000f8ec0ff */
[----:B------:R-:W-:Y:S01]  /*00f0*/  ULOP3.LUT UR6, UR6, UR8, URZ, 0x3c, !UPT ;  /* 0x0000000806067292 */ /* 0x000fe2000f8e3cff */
[C---:B0-----:R-:W-:Y:S01]  /*0100*/  LEA R2, R0.reuse, UR5, 0x2 ;  /* 0x0000000500027c11 */ /* 0x041fe2000f8e10ff */
[----:B------:R-:W-:Y:S01]  /*0110*/  USHF.L.W.U32.HI UR5, UR10, 0xd, UR11 ;  /* 0x0000000d0a057899 */ /* 0x000fe20008010e0b */
[C---:B----4-:R-:W-:Y:S01]  /*0120*/  IMAD.WIDE.U32 R26, R0.reuse, 0x4, R26 ;  /* 0x00000004001a7825 */ /* 0x050fe200078e001a */
[----:B------:R-:W-:Y:S01]  /*0130*/  LEA R16, R0, UR4, 0x7 ;  /* 0x0000000400107c11 */ /* 0x000fe2000f8e38ff */
[----:B------:R-:W-:Y:S01]  /*0140*/  UMOV UR4, URZ ;  /* 0x000000ff00047c82 */ /* 0x000fe20008000000 */
[----:B------:R0:W-:Y:S01]  /*0150*/  STS [R2], RZ ;  /* 0x000000ff02007388 */ /* 0x0001e20000000800 */
[----:B------:R-:W-:Y:S01]  /*0160*/  ULOP3.LUT UR5, UR5, UR9, URZ, 0x3c, !UPT ;  /* 0x0000000905057292 */ /* 0x000fe2000f8e3cff */
[----:B---3--:R-:W-:-:S03]  /*0170*/  IMAD R3, R3, UR14, R0 ;  /* 0x0000000e03037c24 */ /* 0x008fc6000f8e0200 */
[----:B------:R-:W-:Y:S01]  /*0180*/  USHF.L.W.U32.HI UR10, UR5, 0x11, UR6 ;  /* 0x00000011050a7899 */ /* 0x000fe20008010e06 */
[----:B------:R-:W-:Y:S11]  /*0190*/  BAR.SYNC.DEFER_BLOCKING 0x0 ;  /* 0x0000000000007b1d */ /* 0x000ff60000010000 */
.L_x_83:
[----:B-1234-:R-:W1:Y:S01]  /*01a0*/  LDC.64 R4, c[0x0][0x398] ;  /* 0x0000e600ff047b82 */ /* 0x01ee620000000a00 */
[----:B------:R-:W-:Y:S01]  /*01b0*/  LEA R8, R3, UR4, 0xe ;  /* 0x0000000403087c11 */ /* 0x000fe2000f8e70ff */
[----:B------:R-:W-:Y:S01]  /*01c0*/  IMAD.U32 R13, RZ, RZ, UR6 ;  /* 0x00000006ff0d7e24 */ /* 0x000fe2000f8e00ff */
[----:B------:R-:W-:Y:S05]  /*01d0*/  WARPSYNC.ALL ;  /* 0x0000000000007948 */ /* 0x000fea0003800000 */
[----:B------:R-:W2:Y:S01]  /*01e0*/  LDC.64 R6, c[0x0][0x390] ;  /* 0x0000e400ff067b82 */ /* 0x000ea20000000a00 */
[----:B------:R-:W-:-:S04]  /*01f0*/  IMAD.WIDE R8, R8, 0x2, RZ ;  /* 0x0000000208087825 */ /* 0x000fc800078e02ff */
[----:B------:R-:W-:Y:S01]  /*0200*/  IMAD.U32 R18, RZ, RZ, UR5 ;  /* 0x00000005ff127e24 */ /* 0x000fe2000f8e00ff */
[----:B-1----:R-:W-:Y:S02]  /*0210*/  LOP3.LUT R11, R8, R4, RZ, 0x3c, !PT ;  /* 0x00000004080b7212 */ /* 0x002fe400078e3cff */
[----:B------:R-:W-:-:S04]  /*0220*/  LOP3.LUT R12, R9, R5, RZ, 0x3c, !PT ;  /* 0x00000005090c7212 */ /* 0x000fc800078e3cff */
[----:B------:R-:W-:Y:S02]  /*0230*/  SHF.L.W.U32.HI R5, R12, 0x10, R11 ;  /* 0x000000100c057819 */ /* 0x000fe40000010e0b */
[C---:B--2---:R-:W-:Y:S02]  /*0240*/  IADD3 R14, P0, PT, R11.reuse, R6, RZ ;  /* 0x000000060b0e7210 */ /* 0x044fe40007f1e0ff */
[----:B------:R-:W-:-:S03]  /*0250*/  SHF.L.W.U32.HI R11, R11, 0x10, R12 ;  /* 0x000000100b0b7819 */ /* 0x000fc60000010e0c */
[----:B------:R-:W-:Y:S01]  /*0260*/  IMAD.X R24, R12, 0x1, R7, P0 ;  /* 0x000000010c187824 */ /* 0x000fe200000e0607 */
[----:B------:R-:W-:Y:S02]  /*0270*/  IADD3 R10, P0, PT, R14, UR6, RZ ;  /* 0x000000060e0a7c10 */ /* 0x000fe4000ff1e0ff */
[----:B------:R-:W-:Y:S02]  /*0280*/  LOP3.LUT R14, R5, R14, RZ, 0x3c, !PT ;  /* 0x0000000e050e7212 */ /* 0x000fe400078e3cff */
[----:B------:R-:W-:Y:S02]  /*0290*/  LOP3.LUT R11, R11, R24, RZ, 0x3c, !PT ;  /* 0x000000180b0b7212 */ /* 0x000fe400078e3cff */
[----:B------:R-:W-:Y:S02]  /*02a0*/  IADD3.X R24, PT, PT, R24, UR5, RZ, P0, !PT ;  /* 0x0000000518187c10 */ /* 0x000fe400087fe4ff */
[----:B------:R-:W-:Y:S02]  /*02b0*/  SHF.L.W.U32.HI R5, R13, 0x11, R18 ;  /* 0x000000110d057819 */ /* 0x000fe40000010e12 */
[----:B------:R-:W-:-:S02]  /*02c0*/  IADD3 R17, P0, PT, R14, UR9, RZ ;  /* 0x000000090e117c10 */ /* 0x000fc4000ff1e0ff */
[----:B------:R-:W-:Y:S02]  /*02d0*/  LOP3.LUT R18, R10, UR10, RZ, 0x3c, !PT ;  /* 0x0000000a0a127c12 */ /* 0x000fe4000f8e3cff */
[----:B------:R-:W-:Y:S02]  /*02e0*/  SHF.L.W.U32.HI R13, R14, 0x15, R11 ;  /* 0x000000150e0d7819 */ /* 0x000fe40000010e0b */
[C---:B------:R-:W-:Y:S02]  /*02f0*/  SHF.L.W.U32.HI R14, R11.reuse, 0x15, R14 ;  /* 0x000000150b0e7819 */ /* 0x040fe40000010e0e */
[----:B------:R-:W-:Y:S02]  /*0300*/  IADD3.X R22, PT, PT, R11, UR8, RZ, P0, !PT ;  /* 0x000000080b167c10 */ /* 0x000fe400087fe4ff */
[----:B------:R-:W-:Y:S02]  /*0310*/  LOP3.LUT R15, R24, R5, RZ, 0x3c, !PT ;  /* 0x00000005180f7212 */ /* 0x000fe400078e3cff */
[----:B------:R-:W-:-:S02]  /*0320*/  IADD3 R11, P0, PT, R18, R17, RZ ;  /* 0x00000011120b7210 */ /* 0x000fc40007f1e0ff */
[----:B------:R-:W-:Y:S02]  /*0330*/  LOP3.LUT R17, R14, R17, RZ, 0x3c, !PT ;  /* 0x000000110e117212 */ /* 0x000fe400078e3cff */
[----:B------:R-:W-:Y:S02]  /*0340*/  SHF.L.W.U32.HI R14, R15, 0xd, R18 ;  /* 0x0000000d0f0e7819 */ /* 0x000fe40000010e12 */
[----:B------:R-:W-:Y:S01]  /*0350*/  LOP3.LUT R20, R13, R22, RZ, 0x3c, !PT ;  /* 0x000000160d147212 */ /* 0x000fe200078e3cff */
[----:B------:R-:W-:Y:S01]  /*0360*/  IMAD.X R13, R15, 0x1, R22, P0 ;  /* 0x000000010f0d7824 */ /* 0x000fe200000e0616 */
[----:B------:R-:W-:Y:S02]  /*0370*/  SHF.L.W.U32.HI R18, R18, 0xd, R15 ;  /* 0x0000000d12127819 */ /* 0x000fe40000010e0f */
[----:B------:R-:W-:Y:S02]  /*0380*/  IADD3 R19, P0, PT, R17, R24, RZ ;  /* 0x0000001811137210 */ /* 0x000fe40007f1e0ff */
[----:B------:R-:W-:-:S02]  /*0390*/  LOP3.LUT R15, R14, R11, RZ, 0x3c, !PT ;  /* 0x0000000b0e0f7212 */ /* 0x000fc400078e3cff */
[C---:B------:R-:W-:Y:S01]  /*03a0*/  SHF.L.W.U32.HI R14, R20.reuse, 0x10, R17 ;  /* 0x00000010140e7819 */ /* 0x040fe20000010e11 */
[----:B------:R-:W-:Y:S01]  /*03b0*/  IMAD.X R21, R20, 0x1, R10, P0 ;  /* 0x0000000114157824 */ /* 0x000fe200000e060a */
[----:B------:R-:W-:Y:S02]  /*03c0*/  SHF.L.W.U32.HI R17, R17, 0x10, R20 ;  /* 0x0000001011117819 */ /* 0x000fe40000010e14 */
[----:B------:R-:W-:Y:S02]  /*03d0*/  LOP3.LUT R20, R14, R19, RZ, 0x3c, !PT ;  /* 0x000000130e147212 */ /* 0x000fe400078e3cff */
[----:B------:R-:W-:Y:S02]  /*03e0*/  LOP3.LUT R18, R18, R13, RZ, 0x3c, !PT ;  /* 0x0000000d12127212 */ /* 0x000fe400078e3cff */
[----:B------:R-:W-:Y:S02]  /*03f0*/  IADD3 R10, P0, PT, R15, R19, RZ ;  /* 0x000000130f0a7210 */ /* 0x000fe40007f1e0ff */
[----:B------:R-:W-:-:S02]  /*0400*/  LOP3.LUT R23, R17, R21, RZ, 0x3c, !PT ;  /* 0x0000001511177212 */ /* 0x000fc400078e3cff */
[----:B------:R-:W-:Y:S02]  /*0410*/  IADD3 R19, P1, PT, R20, R13, RZ ;  /* 0x0000000d14137210 */ /* 0x000fe40007f3e0ff */
[C---:B------:R-:W-:Y:S02]  /*0420*/  SHF.L.W.U32.HI R13, R18.reuse, 0x11, R15 ;  /* 0x00000011120d7819 */ /* 0x040fe40000010e0f */
[----:B------:R-:W-:Y:S01]  /*0430*/  SHF.L.W.U32.HI R14, R15, 0x11, R18 ;  /* 0x000000110f0e7819 */ /* 0x000fe20000010e12 */
[----:B------:R-:W-:Y:S01]  /*0440*/  IMAD.X R15, R18, 0x1, R21, P0 ;  /* 0x00000001120f7824 */ /* 0x000fe200000e0615 */
[C---:B------:R-:W-:Y:S01]  /*0450*/  SHF.L.W.U32.HI R17, R23.reuse, 0x15, R20 ;  /* 0x0000001517117819 */ /* 0x040fe20000010e14 */
[----:B------:R-:W-:Y:S01]  /*0460*/  IMAD.X R21, R23, 0x1, R11, P1 ;  /* 0x0000000117157824 */ /* 0x000fe200008e060b */
[----:B------:R-:W-:Y:S02]  /*0470*/  LOP3.LUT R24, R13, R10, RZ, 0x3c, !PT ;  /* 0x0000000a0d187212 */ /* 0x000fe400078e3cff */
[----:B------:R-:W-:-:S02]  /*0480*/  LOP3.LUT R11, R19, R8, RZ, 0x3c, !PT ;  /* 0x00000008130b7212 */ /* 0x000fc400078e3cff */
[----:B------:R-:W-:Y:S02]  /*0490*/  LOP3.LUT R13, R17, R19, RZ, 0x3c, !PT ;  /* 0x00000013110d7212 */ /* 0x000fe400078e3cff */
[----:B------:R-:W-:Y:S02]  /*04a0*/  SHF.L.W.U32.HI R20, R20, 0x15, R23 ;  /* 0x0000001514147819 */ /* 0x000fe40000010e17 */
[----:B------:R-:W-:Y:S02]  /*04b0*/  LOP3.LUT R17, R14, R15, RZ, 0x3c, !PT ;  /* 0x0000000f0e117212 */ /* 0x000fe400078e3cff */
[----:B------:R-:W-:Y:S02]  /*04c0*/  LOP3.LUT R18, R21, R9, RZ, 0x3c, !PT ;  /* 0x0000000915127212 */ /* 0x000fe400078e3cff */
[----:B------:R-:W-:Y:S02]  /*04d0*/  IADD3 R11, P0, PT, R11, R24, RZ ;  /* 0x000000180b0b7210 */ /* 0x000fe40007f1e0ff */
[----:B------:R-:W-:-:S02]  /*04e0*/  LOP3.LUT R22, R15, 0xff, RZ, 0x3c, !PT ;  /* 0x000000ff0f167812 */ /* 0x000fc400078e3cff */
[----:B------:R-:W-:Y:S01]  /*04f0*/  LOP3.LUT R20, R20, R21, RZ, 0x3c, !PT ;  /* 0x0000001514147212 */ /* 0x000fe200078e3cff */
[--C-:B------:R-:W-:Y:S01]  /*0500*/  IMAD.X R18, R18, 0x1, R17.reuse, P0 ;  /* 0x0000000112127824 */ /* 0x100fe200000e0611 */
[----:B------:R-:W-:Y:S02]  /*0510*/  IADD3 R19, P0, PT, R22, R13, RZ ;  /* 0x0000000d16137210 */ /* 0x000fe40007f1e0ff */
[----:B------:R-:W-:Y:S02]  /*0520*/  SHF.L.W.U32.HI R14, R17, 0xd, R24 ;  /* 0x0000000d110e7819 */ /* 0x000fe40000010e18 */
[----:B------:R-:W-:Y:S01]  /*0530*/  SHF.L.W.U32.HI R15, R24, 0xd, R17 ;  /* 0x0000000d180f7819 */ /* 0x000fe20000010e11 */
[C---:B------:R-:W-:Y:S01]  /*0540*/  IMAD.X R22, R20.reuse, 0x1, R10, P0 ;  /* 0x0000000114167824 */ /* 0x040fe200000e060a */
[----:B------:R-:W-:Y:S02]  /*0550*/  SHF.L.W.U32.HI R17, R20, 0x10, R13 ;  /* 0x0000001014117819 */ /* 0x000fe40000010e0d */
[----:B------:R-:W-:-:S02]  /*0560*/  LOP3.LUT R21, R18, R15, RZ, 0x3c, !PT ;  /* 0x0000000f12157212 */ /* 0x000fc400078e3cff */
[----:B------:R-:W-:Y:S02]  /*0570*/  LOP3.LUT R14, R11, R14, RZ, 0x3c, !PT ;  /* 0x0000000e0b0e7212 */ /* 0x000fe400078e3cff */
[----:B------:R-:W-:Y:S02]  /*0580*/  SHF.L.W.U32.HI R13, R13, 0x10, R20 ;  /* 0x000000100d0d7819 */ /* 0x000fe40000010e14 */
[-C--:B------:R-:W-:Y:S02]  /*0590*/  LOP3.LUT R15, R17, R19.reuse, RZ, 0x3c, !PT ;  /* 0x00000013110f7212 */ /* 0x080fe400078e3cff */
[----:B------:R-:W-:Y:S02]  /*05a0*/  IADD3 R10, P0, PT, R14, R19, RZ ;  /* 0x000000130e0a7210 */ /* 0x000fe40007f1e0ff */
[----:B------:R-:W-:Y:S02]  /*05b0*/  LOP3.LUT R20, R13, R22, RZ, 0x3c, !PT ;  /* 0x000000160d147212 */ /* 0x000fe400078e3cff */
[----:B------:R-:W-:Y:S01]  /*05c0*/  IADD3 R18, P1, PT, R15, R18, RZ ;  /* 0x000000120f127210 */ /* 0x000fe20007f3e0ff */
[C---:B------:R-:W-:Y:S01]  /*05d0*/  IMAD.X R13, R21.reuse, 0x1, R22, P0 ;  /* 0x00000001150d7824 */ /* 0x040fe200000e0616 */
[----:B------:R-:W-:-:S02]  /*05e0*/  SHF.L.W.U32.HI R19, R21, 0x11, R14 ;  /* 0x0000001115137819 */ /* 0x000fc40000010e0e */
[----:B------:R-:W-:Y:S01]  /*05f0*/  SHF.L.W.U32.HI R14, R14, 0x11, R21 ;  /* 0x000000110e0e7819 */ /* 0x000fe20000010e15 */
[C---:B------:R-:W-:Y:S01]  /*0600*/  IMAD.X R17, R20.reuse, 0x1, R11, P1 ;  /* 0x0000000114117824 */ /* 0x040fe200008e060b */
[----:B------:R-:W-:Y:S02]  /*0610*/  SHF.L.W.U32.HI R11, R20, 0x15, R15 ;  /* 0x00000015140b7819 */ /* 0x000fe40000010e0f */
[----:B------:R-:W-:Y:S02]  /*0620*/  LOP3.LUT R19, R19, R10, RZ, 0x3c, !PT ;  /* 0x0000000a13137212 */ /* 0x000fe400078e3cff */
[----:B------:R-:W-:Y:S02]  /*0630*/  LOP3.LUT R24, R14, R13, RZ, 0x3c, !PT ;  /* 0x0000000d0e187212 */ /* 0x000fe400078e3cff */
[----:B------:R-:W-:Y:S02]  /*0640*/  LOP3.LUT R22, R11, R18, RZ, 0x3c, !PT ;  /* 0x000000120b167212 */ /* 0x000fe400078e3cff */
[----:B------:R-:W-:-:S02]  /*0650*/  SHF.L.W.U32.HI R20, R15, 0x15, R20 ;  /* 0x000000150f147819 */ /* 0x000fc40000010e14 */
[C---:B------:R-:W-:Y:S02]  /*0660*/  IADD3 R11, P0, PT, R19.reuse, R18, RZ ;  /* 0x00000012130b7210 */ /* 0x040fe40007f1e0ff */
[----:B------:R-:W-:Y:S02]  /*0670*/  SHF.L.W.U32.HI R18, R24, 0xd, R19 ;  /* 0x0000000d18127819 */ /* 0x000fe40000010e13 */
[----:B------:R-:W-:Y:S01]  /*0680*/  LOP3.LUT R21, R20, R17, RZ, 0x3c, !PT ;  /* 0x0000001114157212 */ /* 0x000fe200078e3cff */
[----:B------:R-:W-:Y:S01]  /*0690*/  IMAD.X R17, R24, 0x1, R17, P0 ;  /* 0x0000000118117824 */ /* 0x000fe200000e0611 */
[----:B------:R-:W-:Y:S02]  /*06a0*/  SHF.L.W.U32.HI R14, R19, 0xd, R24 ;  /* 0x0000000d130e7819 */ /* 0x000fe40000010e18 */
[----:B------:R-:W-:Y:S02]  /*06b0*/  IADD3 R19, P0, PT, R22, R13, RZ ;  /* 0x0000000d16137210 */ /* 0x000fe40007f1e0ff */
[----:B------:R-:W-:-:S02]  /*06c0*/  LOP3.LUT R15, R18, R11, RZ, 0x3c, !PT ;  /* 0x0000000b120f7212 */ /* 0x000fc400078e3cff */
[C---:B------:R-:W-:Y:S02]  /*06d0*/  SHF.L.W.U32.HI R18, R21.reuse, 0x10, R22 ;  /* 0x0000001015127819 */ /* 0x040fe40000010e16 */
[----:B------:R-:W-:Y:S01]  /*06e0*/  SHF.L.W.U32.HI R13, R22, 0x10, R21 ;  /* 0x00000010160d7819 */ /* 0x000fe20000010e15 */
[----:B------:R-:W-:Y:S01]  /*06f0*/  IMAD.X R22, R21, 0x1, R10, P0 ;  /* 0x0000000115167824 */ /* 0x000fe200000e060a */
[----:B------:R-:W-:Y:S02]  /*0700*/  LOP3.LUT R20, R14, R17, RZ, 0x3c, !PT ;  /* 0x000000110e147212 */ /* 0x000fe400078e3cff */
[-C--:B------:R-:W-:Y:S02]  /*0710*/  LOP3.LUT R14, R18, R19.reuse, RZ, 0x3c, !PT ;  /* 0x00000013120e7212 */ /* 0x080fe400078e3cff */
[----:B------:R-:W-:Y:S02]  /*0720*/  IADD3 R10, P0, PT, R15, R19, RZ ;  /* 0x000000130f0a7210 */ /* 0x000fe40007f1e0ff */
[----:B------:R-:W-:-:S02]  /*0730*/  SHF.L.W.U32.HI R19, R20, 0x11, R15 ;  /* 0x0000001114137819 */ /* 0x000fc40000010e0f */
[----:B------:R-:W-:Y:S01]  /*0740*/  LOP3.LUT R21, R13, R22, RZ, 0x3c, !PT ;  /* 0x000000160d157212 */ /* 0x000fe200078e3cff */
[----:B------:R-:W-:Y:S01]  /*0750*/  IMAD.X R13, R20, 0x1, R22, P0 ;  /* 0x00000001140d7824 */ /* 0x000fe200000e0616 */
[C---:B------:R-:W-:Y:S02]  /*0760*/  IADD3 R17, P1, PT, R14.reuse, R17, RZ ;  /* 0x000000110e117210 */ /* 0x040fe40007f3e0ff */
[----:B------:R-:W-:Y:S02]  /*0770*/  SHF.L.W.U32.HI R18, R15, 0x11, R20 ;  /* 0x000000110f127819 */ /* 0x000fe40000010e14 */
[----:B------:R-:W-:Y:S01]  /*0780*/  LOP3.LUT R22, R19, R10, RZ, 0x3c, !PT ;  /* 0x0000000a13167212 */ /* 0x000fe200078e3cff */
[C---:B------:R-:W-:Y:S01]  /*0790*/  IMAD.X R15, R21.reuse, 0x1, R11, P1 ;  /* 0x00000001150f7824 */ /* 0x040fe200008e060b */
[----:B------:R-:W-:Y:S02]  /*07a0*/  SHF.L.W.U32.HI R20, R21, 0x15, R14 ;  /* 0x0000001515147819 */ /* 0x000fe40000010e0e */
[----:B------:R-:W-:-:S02]  /*07b0*/  SHF.L.W.U32.HI R14, R14, 0x15, R21 ;  /* 0x000000150e0e7819 */ /* 0x000fc40000010e15 */
[----:B------:R-:W-:Y:S02]  /*07c0*/  LOP3.LUT R19, R18, R13, RZ, 0x3c, !PT ;  /* 0x0000000d12137212 */ /* 0x000fe400078e3cff */
[-C--:B------:R-:W-:Y:S02]  /*07d0*/  IADD3 R11, P0, PT, R22, R17.reuse, RZ ;  /* 0x00000011160b7210 */ /* 0x080fe40007f1e0ff */
[----:B------:R-:W-:Y:S02]  /*07e0*/  LOP3.LUT R20, R20, R17, RZ, 0x3c, !PT ;  /* 0x0000001114147212 */ /* 0x000fe400078e3cff */
[----:B------:R-:W-:Y:S01]  /*07f0*/  LOP3.LUT R21, R14, R15, RZ, 0x3c, !PT ;  /* 0x0000000f0e157212 */ /* 0x000fe200078e3cff */
[C---:B------:R-:W-:Y:S01]  /*0800*/  IMAD.X R15, R19.reuse, 0x1, R15, P0 ;  /* 0x00000001130f7824 */ /* 0x040fe200000e060f */
[----:B------:R-:W-:Y:S02]  /*0810*/  SHF.L.W.U32.HI R18, R19, 0xd, R22 ;  /* 0x0000000d13127819 */ /* 0x000fe40000010e16 */
[----:B------:R-:W-:-:S02]  /*0820*/  SHF.L.W.U32.HI R14, R22, 0xd, R19 ;  /* 0x0000000d160e7819 */ /* 0x000fc40000010e13 */
[----:B------:R-:W-:Y:S02]  /*0830*/  IADD3 R19, P0, PT, R20, R13, RZ ;  /* 0x0000000d14137210 */ /* 0x000fe40007f1e0ff */
[----:B------:R-:W-:Y:S02]  /*0840*/  LOP3.LUT R17, R18, R11, RZ, 0x3c, !PT ;  /* 0x0000000b12117212 */ /* 0x000fe400078e3cff */
[C---:B------:R-:W-:Y:S01]  /*0850*/  SHF.L.W.U32.HI R18, R21.reuse, 0x10, R20 ;  /* 0x0000001015127819 */ /* 0x040fe20000010e14 */
[----:B------:R-:W-:Y:S01]  /*0860*/  IMAD.X R22, R21, 0x1, R10, P0 ;  /* 0x0000000115167824 */ /* 0x000fe200000e060a */
[----:B------:R-:W-:Y:S02]  /*0870*/  SHF.L.W.U32.HI R13, R20, 0x10, R21 ;  /* 0x00000010140d7819 */ /* 0x000fe40000010e15 */
[----:B------:R-:W-:Y:S02]  /*0880*/  LOP3.LUT R20, R14, R15, RZ, 0x3c, !PT ;  /* 0x0000000f0e147212 */ /* 0x000fe400078e3cff */
[----:B------:R-:W-:-:S02]  /*0890*/  LOP3.LUT R14, R18, R19, RZ, 0x3c, !PT ;  /* 0x00000013120e7212 */ /* 0x000fc400078e3cff */
[----:B------:R-:W-:Y:S02]  /*08a0*/  IADD3 R10, P0, PT, R17, R19, RZ ;  /* 0x00000013110a7210 */ /* 0x000fe40007f1e0ff */
[----:B------:R-:W-:Y:S02]  /*08b0*/  LOP3.LUT R21, R13, R22, RZ, 0x3c, !PT ;  /* 0x000000160d157212 */ /* 0x000fe400078e3cff */
[C---:B------:R-:W-:Y:S01]  /*08c0*/  SHF.L.W.U32.HI R19, R20.reuse, 0x11, R17 ;  /* 0x0000001114137819 */ /* 0x040fe20000010e11 */
[----:B------:R-:W-:Y:S01]  /*08d0*/  IMAD.X R13, R20, 0x1, R22, P0 ;  /* 0x00000001140d7824 */ /* 0x000fe200000e0616 */
[----:B------:R-:W-:Y:S02]  /*08e0*/  IADD3 R15, P1, PT, R14, R15, RZ ;  /* 0x0000000f0e0f7210 */ /* 0x000fe40007f3e0ff */
[----:B------:R-:W-:Y:S02]  /*08f0*/  SHF.L.W.U32.HI R18, R17, 0x11, R20 ;  /* 0x0000001111127819 */ /* 0x000fe40000010e14 */
[C---:B------:R-:W-:Y:S01]  /*0900*/  SHF.L.W.U32.HI R20, R21.reuse, 0x15, R14 ;  /* 0x0000001515147819 */ /* 0x040fe20000010e0e */
[----:B------:R-:W-:Y:S01]  /*0910*/  IMAD.X R11, R21, 0x1, R11, P1 ;  /* 0x00000001150b7824 */ /* 0x000fe200008e060b */
[----:B------:R-:W-:-:S02]  /*0920*/  LOP3.LUT R24, R19, R10, RZ, 0x3c, !PT ;  /* 0x0000000a13187212 */ /* 0x000fc400078e3cff */
[----:B------:R-:W-:Y:S02]  /*0930*/  SHF.L.W.U32.HI R14, R14, 0x15, R21 ;  /* 0x000000150e0e7819 */ /* 0x000fe40000010e15 */
[----:B------:R-:W-:Y:S02]  /*0940*/  LOP3.LUT R22, R20, R15, RZ, 0x3c, !PT ;  /* 0x0000000f14167212 */ /* 0x000fe400078e3cff */
[----:B------:R-:W-:Y:S02]  /*0950*/  LOP3.LUT R21, R18, R13, RZ, 0x3c, !PT ;  /* 0x0000000d12157212 */ /* 0x000fe400078e3cff */
[----:B------:R-:W-:Y:S02]  /*0960*/  IADD3 R20, P0, PT, R24, R15, RZ ;  /* 0x0000000f18147210 */ /* 0x000fe40007f1e0ff */
[----:B------:R-:W-:Y:S02]  /*0970*/  LOP3.LUT R19, R14, R11, RZ, 0x3c, !PT ;  /* 0x0000000b0e137212 */ /* 0x000fe400078e3cff */
[----:B------:R-:W-:-:S02]  /*0980*/  SHF.L.W.U32.HI R15, R21, 0xd, R24 ;  /* 0x0000000d150f7819 */ /* 0x000fc40000010e18 */
[----:B------:R-:W-:Y:S01]  /*0990*/  SHF.L.W.U32.HI R14, R24, 0xd, R21 ;  /* 0x0000000d180e7819 */ /* 0x000fe20000010e15 */
[----:B------:R-:W-:Y:S01]  /*09a0*/  IMAD.X R21, R21, 0x1, R11, P0 ;  /* 0x0000000115157824 */ /* 0x000fe200000e060b */
[C---:B------:R-:W-:Y:S02]  /*09b0*/  IADD3 R18, P0, PT, R22.reuse, R13, RZ ;  /* 0x0000000d16127210 */ /* 0x040fe40007f1e0ff */
[----:B------:R-:W-:Y:S02]  /*09c0*/  LOP3.LUT R17, R15, R20, RZ, 0x3c, !PT ;  /* 0x000000140f117212 */ /* 0x000fe400078e3cff */
[----:B------:R-:W-:Y:S02]  /*09d0*/  SHF.L.W.U32.HI R11, R22, 0x10, R19 ;  /* 0x00000010160b7819 */ /* 0x000fe40000010e13 */
[C---:B------:R-:W-:Y:S01]  /*09e0*/  SHF.L.W.U32.HI R13, R19.reuse, 0x10, R22 ;  /* 0x00000010130d7819 */ /* 0x040fe20000010e16 */
[----:B------:R-:W-:Y:S01]  /*09f0*/  IMAD.X R19, R19, 0x1, R10, P0 ;  /* 0x0000000113137824 */ /* 0x000fe200000e060a */
[----:B------:R-:W-:-:S02]  /*0a00*/  LOP3.LUT R10, R14, R21, RZ, 0x3c, !PT ;  /* 0x000000150e0a7212 */ /* 0x000fc400078e3cff */
[-C--:B------:R-:W-:Y:S02]  /*0a10*/  IADD3 R15, P0, PT, R17, R18.reuse, RZ ;  /* 0x00000012110f7210 */ /* 0x080fe40007f1e0ff */
[----:B------:R-:W-:Y:S02]  /*0a20*/  LOP3.LUT R14, R13, R18, RZ, 0x3c, !PT ;  /* 0x000000120d0e7212 */ /* 0x000fe400078e3cff */
[----:B------:R-:W-:Y:S01]  /*0a30*/  LOP3.LUT R11, R11, R19, RZ, 0x3c, !PT ;  /* 0x000000130b0b7212 */ /* 0x000fe200078e3cff */
[C---:B------:R-:W-:Y:S01]  /*0a40*/  IMAD.X R13, R10.reuse, 0x1, R19, P0 ;  /* 0x000000010a0d7824 */ /* 0x040fe200000e0613 */
[----:B------:R-:W-:Y:S02]  /*0a50*/  SHF.L.W.U32.HI R10, R10, 0x11, R17 ;  /* 0x000000110a0a7819 */ /* 0x000fe40000010e11 */
[----:B------:R-:W-:-:S04]  /*0a60*/  SHF.L.W.U32.HI R11, R11, 0x15, R14 ;  /* 0x000000150b0b7819 */ /* 0x000fc80000010e0e */
[----:B------:R-:W-:-:S04]  /*0a70*/  LOP3.LUT R10, R13, R11, R10, 0x96, !PT ;  /* 0x0000000b0d0a7212 */ /* 0x000fc800078e960a */
[----:B------:R-:W-:-:S04]  /*0a80*/  LOP3.LUT R13, R10, R15, RZ, 0x3c, !PT ;  /* 0x0000000f0a0d7212 */ /* 0x000fc800078e3cff */
[----:B------:R-:W-:Y:S02]  /*0a90*/  LOP3.LUT R10, R13, 0x1fffffff, RZ, 0xc0, !PT ;  /* 0x1fffffff0d0a7812 */ /* 0x000fe400078ec0ff */
[----:B------:R-:W-:Y:S01]  /*0aa0*/  LOP3.LUT R15, R4, 0x1, R8, 0x1e, !PT ;  /* 0x00000001040f7812 */ /* 0x000fe200078e1e08 */
[----:B------:R-:W1:Y:S08]  /*0ab0*/  S2UR UR16, SR_CgaCtaId ;  /* 0x00000000001079c3 */ /* 0x000e700000008800 */
[----:B------:R-:W-:Y:S01]  /*0ac0*/  BAR.SYNC.DEFER_BLOCKING 0x0 ;  /* 0x0000000000007b1d */ /* 0x000fe20000010000 */
[----:B------:R-:W-:Y:S01]  /*0ad0*/  UIADD3 UR4, UPT, UPT, UR4, 0x1, URZ ;  /* 0x0000000104047890 */ /* 0x000fe2000fffe0ff */
[----:B------:R-:W-:-:S02]  /*0ae0*/  IADD3 R14, P0, PT, R15, R6, RZ ;  /* 0x000000060f0e7210 */ /* 0x000fc40007f1e0ff */
[C---:B------:R-:W-:Y:S01]  /*0af0*/  SHF.L.W.U32.HI R11, R12.reuse, 0x10, R15 ;  /* 0x000000100c0b7819 */ /* 0x040fe20000010e0f */
[----:B------:R-:W-:Y:S01]  /*0b00*/  UISETP.NE.AND UP0, UPT, UR4, 0x4000, UPT ;  /* 0x000040000400788c */ /* 0x000fe2000bf05270 */
[----:B------:R-:W-:Y:S01]  /*0b10*/  SHF.L.W.U32.HI R6, R15, 0x10, R12 ;  /* 0x000000100f067819 */ /* 0x000fe20000010e0c */
[----:B------:R-:W-:Y:S01]  /*0b20*/  IMAD.X R15, R12, 0x1, R7, P0 ;  /* 0x000000010c0f7824 */ /* 0x000fe200000e0607 */
[----:B------:R-:W-:Y:S01]  /*0b30*/  IADD3 R4, P0, PT, R14, UR6, RZ ;  /* 0x000000060e047c10 */ /* 0x000fe2000ff1e0ff */
[----:B------:R-:W-:Y:S01]  /*0b40*/  UMOV UR11, 0x400 ;  /* 0x00000400000b7882 */ /* 0x000fe20000000000 */
[----:B------:R-:W-:Y:S01]  /*0b50*/  LOP3.LUT R7, R11, R14, RZ, 0x3c, !PT ;  /* 0x0000000e0b077212 */ /* 0x000fe200078e3cff */
[----:B------:R-:W-:Y:S01]  /*0b60*/  UIADD3 UR7, UPT, UPT, UR11, 0x2000, URZ ;  /* 0x000020000b077890 */ /* 0x000fe2000fffe0ff */
[----:B------:R-:W-:Y:S01]  /*0b70*/  LOP3.LUT R12, R6, R15, RZ, 0x3c, !PT ;  /* 0x0000000f060c7212 */ /* 0x000fe200078e3cff */
[----:B------:R-:W-:Y:S01]  /*0b80*/  BSSY.RECONVERGENT B2, `(.L_x_72) ;  /* 0x0000125000027945 */ /* 0x000fe20003800200 */
[----:B------:R-:W-:-:S02]  /*0b90*/  IADD3.X R18, PT, PT, R15, UR5, RZ, P0, !PT ;  /* 0x000000050f127c10 */ /* 0x000fc400087fe4ff */
[C---:B------:R-:W-:Y:S02]  /*0ba0*/  IADD3 R11, P0, PT, R7.reuse, UR9, RZ ;  /* 0x00000009070b7c10 */ /* 0x040fe4000ff1e0ff */
[----:B------:R-:W-:Y:S02]  /*0bb0*/  LOP3.LUT R14, R4, UR10, RZ, 0x3c, !PT ;  /* 0x0000000a040e7c12 */ /* 0x000fe4000f8e3cff */
[----:B------:R-:W-:Y:S02]  /*0bc0*/  SHF.L.W.U32.HI R6, R7, 0x15, R12 ;  /* 0x0000001507067819 */ /* 0x000fe40000010e0c */
[C---:B------:R-:W-:Y:S01]  /*0bd0*/  SHF.L.W.U32.HI R7, R12.reuse, 0x15, R7 ;  /* 0x000000150c077819 */ /* 0x040fe20000010e07 */
[----:B-1----:R-:W-:Y:S01]  /*0be0*/  ULEA UR7, UR16, UR7, 0x18 ;  /* 0x0000000710077291 */ /* 0x002fe2000f8ec0ff */
[----:B------:R-:W-:Y:S02]  /*0bf0*/  IADD3.X R17, PT, PT, R12, UR8, RZ, P0, !PT ;  /* 0x000000080c117c10 */ /* 0x000fe400087fe4ff */
[----:B------:R-:W-:-:S02]  /*0c00*/  LOP3.LUT R15, R18, R5, RZ, 0x3c, !PT ;  /* 0x00000005120f7212 */ /* 0x000fc400078e3cff */
[-C--:B------:R-:W-:Y:S02]  /*0c10*/  IADD3 R5, P0, PT, R14, R11.reuse, RZ ;  /* 0x0000000b0e057210 */ /* 0x080fe40007f1e0ff */
[----:B------:R-:W-:Y:S02]  /*0c20*/  LOP3.LUT R11, R7, R11, RZ, 0x3c, !PT ;  /* 0x0000000b070b7212 */ /* 0x000fe400078e3cff */
[C---:B------:R-:W-:Y:S02]  /*0c30*/  SHF.L.W.U32.HI R12, R15.reuse, 0xd, R14 ;  /* 0x0000000d0f0c7819 */ /* 0x040fe40000010e0e */
[----:B------:R-:W-:Y:S01]  /*0c40*/  LOP3.LUT R20, R6, R17, RZ, 0x3c, !PT ;  /* 0x0000001106147212 */ /* 0x000fe200078e3cff */
[----:B------:R-:W-:Y:S01]  /*0c50*/  IMAD.X R6, R15, 0x1, R17, P0 ;  /* 0x000000010f067824 */ /* 0x000fe200000e0611 */
[----:B------:R-:W-:Y:S02]  /*0c60*/  SHF.L.W.U32.HI R7, R14, 0xd, R15 ;  /* 0x0000000d0e077819 */ /* 0x000fe40000010e0f */
[----:B------:R-:W-:-:S02]  /*0c70*/  IADD3 R17, P0, PT, R11, R18, RZ ;  /* 0x000000120b117210 */ /* 0x000fc40007f1e0ff */
[----:B------:R-:W-:Y:S02]  /*0c80*/  LOP3.LUT R14, R12, R5, RZ, 0x3c, !PT ;  /* 0x000000050c0e7212 */ /* 0x000fe400078e3cff */
[C---:B------:R-:W-:Y:S02]  /*0c90*/  SHF.L.W.U32.HI R12, R20.reuse, 0x10, R11 ;  /* 0x00000010140c7819 */ /* 0x040fe40000010e0b */
[----:B------:R-:W-:Y:S01]  /*0ca0*/  SHF.L.W.U32.HI R11, R11, 0x10, R20 ;  /* 0x000000100b0b7819 */ /* 0x000fe20000010e14 */
[----:B------:R-:W-:Y:S01]  /*0cb0*/  IMAD.X R20, R20, 0x1, R4, P0 ;  /* 0x0000000114147824 */ /* 0x000fe200000e0604 */
[-C--:B------:R-:W-:Y:S02]  /*0cc0*/  LOP3.LUT R15, R12, R17.reuse, RZ, 0x3c, !PT ;  /* 0x000000110c0f7212 */ /* 0x080fe400078e3cff */
[----:B------:R-:W-:Y:S02]  /*0cd0*/  LOP3.LUT R19, R7, R6, RZ, 0x3c, !PT ;  /* 0x0000000607137212 */ /* 0x000fe400078e3cff */
[----:B------:R-:W-:-:S02]  /*0ce0*/  IADD3 R4, P0, PT, R14, R17, RZ ;  /* 0x000000110e047210 */ /* 0x000fc40007f1e0ff */
[----:B------:R-:W-:Y:S02]  /*0cf0*/  LOP3.LUT R12, R11, R20, RZ, 0x3c, !PT ;  /* 0x000000140b0c7212 */ /* 0x000fe400078e3cff */
[----:B------:R-:W-:Y:S01]  /*0d00*/  IADD3 R17, P1, PT, R15, R6, RZ ;  /* 0x000000060f117210 */ /* 0x000fe20007f3e0ff */
[C---:B------:R-:W-:Y:S01]  /*0d10*/  IMAD.X R20, R19.reuse, 0x1, R20, P0 ;  /* 0x0000000113147824 */ /* 0x040fe200000e0614 */
[----:B------:R-:W-:Y:S02]  /*0d20*/  SHF.L.W.U32.HI R11, R19, 0x11, R14 ;  /* 0x00000011130b7819 */ /* 0x000fe40000010e0e */
[----:B------:R-:W-:Y:S01]  /*0d30*/  SHF.L.W.U32.HI R7, R14, 0x11, R19 ;  /* 0x000000110e077819 */ /* 0x000fe20000010e13 */
[C---:B------:R-:W-:Y:S01]  /*0d40*/  IMAD.X R14, R12.reuse, 0x1, R5, P1 ;  /* 0x000000010c0e7824 */ /* 0x040fe200008e0605 */
[----:B------:R-:W-:Y:S02]  /*0d50*/  SHF.L.W.U32.HI R6, R12, 0x15, R15 ;  /* 0x000000150c067819 */ /* 0x000fe40000010e0f */
[----:B------:R-:W-:-:S02]  /*0d60*/  SHF.L.W.U32.HI R5, R15, 0x15, R12 ;  /* 0x000000150f057819 */ /* 0x000fc40000010e0c */
[----:B------:R-:W-:Y:S02]  /*0d70*/  LOP3.LUT R15, R11, R4, RZ, 0x3c, !PT ;  /* 0x000000040b0f7212 */ /* 0x000fe400078e3cff */
[----:B------:R-:W-:Y:S02]  /*0d80*/  LOP3.LUT R8, R17, 0x1, R8, 0x1e, !PT ;  /* 0x0000000111087812 */ /* 0x000fe400078e1e08 */
[----:B------:R-:W-:Y:S02]  /*0d90*/  LOP3.LUT R6, R6, R17, RZ, 0x3c, !PT ;  /* 0x0000001106067212 */ /* 0x000fe400078e3cff */
[----:B------:R-:W-:Y:S02]  /*0da0*/  LOP3.LUT R12, R7, R20, RZ, 0x3c, !PT ;  /* 0x00000014070c7212 */ /* 0x000fe400078e3cff */
[----:B------:R-:W-:Y:S02]  /*0db0*/  LOP3.LUT R17, R5, R14, RZ, 0x3c, !PT ;  /* 0x0000000e05117212 */ /* 0x000fe400078e3cff */
[----:B------:R-:W-:-:S02]  /*0dc0*/  LOP3.LUT R18, R14, R9, RZ, 0x3c, !PT ;  /* 0x000000090e127212 */ /* 0x000fc400078e3cff */
[----:B------:R-:W-:Y:S02]  /*0dd0*/  IADD3 R5, P0, PT, R8, R15, RZ ;  /* 0x0000000f08057210 */ /* 0x000fe40007f1e0ff */
[----:B------:R-:W-:Y:S02]  /*0de0*/  LOP3.LUT R11, R20, 0xff, RZ, 0x3c, !PT ;  /* 0x000000ff140b7812 */ /* 0x000fe400078e3cff */
[----:B------:R-:W-:Y:S01]  /*0df0*/  SHF.L.W.U32.HI R8, R12, 0xd, R15 ;  /* 0x0000000d0c087819 */ /* 0x000fe20000010e0f */
[----:B------:R-:W-:Y:S01]  /*0e00*/  IMAD.X R18, R18, 0x1, R12, P0 ;  /* 0x0000000112127824 */ /* 0x000fe200000e060c */
[----:B------:R-:W-:Y:S02]  /*0e10*/  IADD3 R11, P0, PT, R11, R6, RZ ;  /* 0x000000060b0b7210 */ /* 0x000fe40007f1e0ff */
[----:B------:R-:W-:Y:S02]  /*0e20*/  LOP3.LUT R9, R5, R8, RZ, 0x3c, !PT ;  /* 0x0000000805097212 */ /* 0x000fe400078e3cff */
[----:B------:R-:W-:-:S02]  /*0e30*/  SHF.L.W.U32.HI R8, R17, 0x10, R6 ;  /* 0x0000001011087819 */ /* 0x000fc40000010e06 */
[----:B------:R-:W-:Y:S01]  /*0e40*/  SHF.L.W.U32.HI R6, R6, 0x10, R17 ;  /* 0x0000001006067819 */ /* 0x000fe20000010e11 */
[----:B------:R-:W-:Y:S01]  /*0e50*/  IMAD.X R17, R17, 0x1, R4, P0 ;  /* 0x0000000111117824 */ /* 0x000fe200000e0604 */
[----:B------:R-:W-:Y:S02]  /*0e60*/  SHF.L.W.U32.HI R7, R15, 0xd, R12 ;  /* 0x0000000d0f077819 */ /* 0x000fe40000010e0c */
[----:B------:R-:W-:Y:S02]  /*0e70*/  LOP3.LUT R12, R8, R11, RZ, 0x3c, !PT ;  /* 0x0000000b080c7212 */ /* 0x000fe400078e3cff */
[----:B------:R-:W-:Y:S02]  /*0e80*/  LOP3.LUT R14, R18, R7, RZ, 0x3c, !PT ;  /* 0x00000007120e7212 */ /* 0x000fe400078e3cff */
[----:B------:R-:W-:Y:S02]  /*0e90*/  LOP3.LUT R15, R6, R17, RZ, 0x3c, !PT ;  /* 0x00000011060f7212 */ /* 0x000fe400078e3cff */
[----:B------:R-:W-:-:S02]  /*0ea0*/  IADD3 R8, P1, PT, R12, R18, RZ ;  /* 0x000000120c087210 */ /* 0x000fc40007f3e0ff */
[----:B------:R-:W-:Y:S02]  /*0eb0*/  IADD3 R4, P0, PT, R9, R11, RZ ;  /* 0x0000000b09047210 */ /* 0x000fe40007f1e0ff */
[C---:B------:R-:W-:Y:S01]  /*0ec0*/  SHF.L.W.U32.HI R7, R14.reuse, 0x11, R9 ;  /* 0x000000110e077819 */ /* 0x040fe20000010e09 */
[----:B------:R-:W-:Y:S01]  /*0ed0*/  IMAD.X R19, R15, 0x1, R5, P1 ;  /* 0x000000010f137824 */ /* 0x000fe200008e0605 */
[----:B------:R-:W-:Y:S01]  /*0ee0*/  SHF.L.W.U32.HI R6, R9, 0x11, R14 ;  /* 0x0000001109067819 */ /* 0x000fe20000010e0e */
[----:B------:R-:W-:Y:S01]  /*0ef0*/  IMAD.X R11, R14, 0x1, R17, P0 ;  /* 0x000000010e0b7824 */ /* 0x000fe200000e0611 */
[----:B------:R-:W-:Y:S02]  /*0f00*/  SHF.L.W.U32.HI R5, R15, 0x15, R12 ;  /* 0x000000150f057819 */ /* 0x000fe40000010e0c */
[----:B------:R-:W-:Y:S02]  /*0f10*/  LOP3.LUT R9, R7, R4, RZ, 0x3c, !PT ;  /* 0x0000000407097212 */ /* 0x000fe400078e3cff */
[----:B------:R-:W-:-:S02]  /*0f20*/  SHF.L.W.U32.HI R7, R12, 0x15, R15 ;  /* 0x000000150c077819 */ /* 0x000fc40000010e0f */
[-C--:B------:R-:W-:Y:S02]  /*0f30*/  LOP3.LUT R12, R5, R8.reuse, RZ, 0x3c, !PT ;  /* 0x00000008050c7212 */ /* 0x080fe400078e3cff */
[----:B------:R-:W-:Y:S02]  /*0f40*/  LOP3.LUT R14, R6, R11, RZ, 0x3c, !PT ;  /* 0x0000000b060e7212 */ /* 0x000fe400078e3cff */
[----:B------:R-:W-:Y:S02]  /*0f50*/  IADD3 R5, P0, PT, R9, R8, RZ ;  /* 0x0000000809057210 */ /* 0x000fe40007f1e0ff */
[----:B------:R-:W-:Y:S02]  /*0f60*/  LOP3.LUT R15, R7, R19, RZ, 0x3c, !PT ;  /* 0x00000013070f7212 */ /* 0x000fe400078e3cff */
[C---:B------:R-:W-:Y:S01]  /*0f70*/  SHF.L.W.U32.HI R8, R14.reuse, 0xd, R9 ;  /* 0x0000000d0e087819 */ /* 0x040fe20000010e09 */
[----:B------:R-:W-:Y:S01]  /*0f80*/  IMAD.X R19, R14, 0x1, R19, P0 ;  /* 0x000000010e137824 */ /* 0x000fe200000e0613 */
[----:B------:R-:W-:-:S02]  /*0f90*/  IADD3 R11, P0, PT, R12, R11, RZ ;  /* 0x0000000b0c0b7210 */ /* 0x000fc40007f1e0ff */
[----:B------:R-:W-:Y:S02]  /*0fa0*/  SHF.L.W.U32.HI R6, R9, 0xd, R14 ;  /* 0x0000000d09067819 */ /* 0x000fe40000010e0e */
[----:B------:R-:W-:Y:S02]  /*0fb0*/  LOP3.LUT R9, R8, R5, RZ, 0x3c, !PT ;  /* 0x0000000508097212 */ /* 0x000fe400078e3cff */
[C---:B------:R-:W-:Y:S02]  /*0fc0*/  SHF.L.W.U32.HI R8, R15.reuse, 0x10, R12 ;  /* 0x000000100f087819 */ /* 0x040fe40000010e0c */
[----:B------:R-:W-:Y:S01]  /*0fd0*/  SHF.L.W.U32.HI R7, R12, 0x10, R15 ;  /* 0x000000100c077819 */ /* 0x000fe20000010e0f */
[----:B------:R-:W-:Y:S01]  /*0fe0*/  IMAD.X R15, R15, 0x1, R4, P0 ;  /* 0x000000010f0f7824 */ /* 0x000fe200000e0604 */
        /* <DEDUP_REMOVED lines=8> */
[----:B------:R-:W-:Y:S01]  /*1070*/  LOP3.LUT R9, R7, R4, RZ, 0x3c, !PT ;  /* 0x0000000407097212 */ /* 0x000fe200078e3cff */
[C---:B------:R-:W-:Y:S01]  /*1080*/  IMAD.X R12, R17.reuse, 0x1, R5, P1 ;  /* 0x00000001110c7824 */ /* 0x040fe200008e0605 */
[----:B------:R-:W-:-:S02]  /*1090*/  SHF.L.W.U32.HI R8, R17, 0x15, R14 ;  /* 0x0000001511087819 */ /* 0x000fc40000010e0e */
[----:B------:R-:W-:Y:S02]  /*10a0*/  SHF.L.W.U32.HI R5, R14, 0x15, R17 ;  /* 0x000000150e057819 */ /* 0x000fe40000010e11 */
[----:B------:R-:W-:Y:S02]  /*10b0*/  LOP3.LUT R18, R6, R15, RZ, 0x3c, !PT ;  /* 0x0000000f06127212 */ /* 0x000fe400078e3cff */
[-C--:B------:R-:W-:Y:S02]  /*10c0*/  IADD3 R6, P0, PT, R9, R11.reuse, RZ ;  /* 0x0000000b09067210 */ /* 0x080fe40007f1e0ff */
[----:B------:R-:W-:Y:S02]  /*10d0*/  LOP3.LUT R8, R8, R11, RZ, 0x3c, !PT ;  /* 0x0000000b08087212 */ /* 0x000fe400078e3cff */
        /* <DEDUP_REMOVED lines=15> */
[----:B------:R-:W-:Y:S02]  /*11d0*/  IADD3 R18, P0, PT, R15, R18, RZ ;  /* 0x000000120f127210 */ /* 0x000fe40007f1e0ff */
[----:B------:R-:W-:-:S02]  /*11e0*/  SHF.L.W.U32.HI R8, R9, 0x11, R12 ;  /* 0x0000001109087819 */ /* 0x000fc40000010e0c */
[----:B------:R-:W-:Y:S01]  /*11f0*/  LOP3.LUT R9, R7, R4, RZ, 0x3c, !PT ;  /* 0x0000000407097212 */ /* 0x000fe200078e3cff */
[----:B------:R-:W-:Y:S01]  /*1200*/  IMAD.X R11, R20, 0x1, R6, P0 ;  /* 0x00000001140b7824 */ /* 0x000fe200000e0606 */
[----:B------:R-:W-:Y:S02]  /*1210*/  LOP3.LUT R14, R8, R5, RZ, 0x3c, !PT ;  /* 0x00000005080e7212 */ /* 0x000fe400078e3cff */
[----:B------:R-:W-:Y:S02]  /*1220*/  IADD3 R12, P0, PT, R9, R18, RZ ;  /* 0x00000012090c7210 */ /* 0x000fe40007f1e0ff */
[----:B------:R-:W-:Y:S02]  /*1230*/  SHF.L.W.U32.HI R7, R20, 0x15, R15 ;  /* 0x0000001514077819 */ /* 0x000fe40000010e0f */
[----:B------:R-:W-:Y:S01]  /*1240*/  SHF.L.W.U32.HI R6, R15, 0x15, R20 ;  /* 0x000000150f067819 */ /* 0x000fe20000010e14 */
[----:B------:R-:W-:Y:S01]  /*1250*/  IMAD.X R15, R14, 0x1, R11, P0 ;  /* 0x000000010e0f7824 */ /* 0x000fe200000e060b */
[----:B------:R-:W-:-:S02]  /*1260*/  SHF.L.W.U32.HI R8, R9, 0xd, R14 ;  /* 0x0000000d09087819 */ /* 0x000fc40000010e0e */
[----:B------:R-:W-:Y:S02]  /*1270*/  SHF.L.W.U32.HI R9, R14, 0xd, R9 ;  /* 0x0000000d0e097819 */ /* 0x000fe40000010e09 */
[----:B------:R-:W-:Y:S02]  /*1280*/  LOP3.LUT R14, R7, R18, RZ, 0x3c, !PT ;  /* 0x00000012070e7212 */ /* 0x000fe400078e3cff */
[----:B------:R-:W-:Y:S02]  /*1290*/  LOP3.LUT R7, R6, R11, RZ, 0x3c, !PT ;  /* 0x0000000b06077212 */ /* 0x000fe400078e3cff */
[----:B------:R-:W-:Y:S02]  /*12a0*/  LOP3.LUT R11, R9, R12, RZ, 0x3c, !PT ;  /* 0x0000000c090b7212 */ /* 0x000fe400078e3cff */
[----:B------:R-:W-:Y:S01]  /*12b0*/  LOP3.LUT R12, R8, R15, RZ, 0x3c, !PT ;  /* 0x0000000f080c7212 */ /* 0x000fe200078e3cff */
[----:B------:R-:W-:Y:S01]  /*12c0*/  IMAD.MOV.U32 R15, RZ, RZ, 0x1 ;  /* 0x00000001ff0f7424 */ /* 0x000fe200078e00ff */
[----:B------:R-:W-:-:S02]  /*12d0*/  IADD3 R8, P0, PT, R14, R5, RZ ;  /* 0x000000050e087210 */ /* 0x000fc40007f1e0ff */
[C---:B------:R-:W-:Y:S02]  /*12e0*/  SHF.L.W.U32.HI R6, R7.reuse, 0x10, R14 ;  /* 0x0000001007067819 */ /* 0x040fe40000010e0e */
[----:B------:R-:W-:Y:S01]  /*12f0*/  SHF.L.W.U32.HI R5, R14, 0x10, R7 ;  /* 0x000000100e057819 */ /* 0x000fe20000010e07 */
[----:B------:R-:W-:Y:S01]  /*1300*/  IMAD.X R7, R7, 0x1, R4, P0 ;  /* 0x0000000107077824 */ /* 0x000fe200000e0604 */
[-C--:B------:R-:W-:Y:S01]  /*1310*/  LOP3.LUT R6, R6, R8.reuse, RZ, 0x3c, !PT ;  /* 0x0000000806067212 */ /* 0x080fe200078e3cff */
[----:B------:R-:W-:Y:S01]  /*1320*/  IMAD.SHL.U32 R4, R13, 0x4, RZ ;  /* 0x000000040d047824 */ /* 0x000fe200078e00ff */
[----:B------:R-:W-:Y:S02]  /*1330*/  IADD3 R8, P0, PT, R11, R8, RZ ;  /* 0x000000080b087210 */ /* 0x000fe40007f1e0ff */
[----:B------:R-:W-:Y:S02]  /*1340*/  LOP3.LUT R9, R5, R7, RZ, 0x3c, !PT ;  /* 0x0000000705097212 */ /* 0x000fe400078e3cff */
[C---:B------:R-:W-:Y:S01]  /*1350*/  SHF.L.W.U32.HI R5, R12.reuse, 0x11, R11 ;  /* 0x000000110c057819 */ /* 0x040fe20000010e0b */
[----:B------:R-:W-:Y:S01]  /*1360*/  IMAD.X R7, R12, 0x1, R7, P0 ;  /* 0x000000010c077824 */ /* 0x000fe200000e0607 */
[----:B------:R-:W-:-:S02]  /*1370*/  SHF.L.W.U32.HI R6, R9, 0x15, R6 ;  /* 0x0000001509067819 */ /* 0x000fc40000010e06 */
[----:B------:R-:W-:Y:S02]  /*1380*/  LOP3.LUT R4, R4, 0xfc, RZ, 0xc0, !PT ;  /* 0x000000fc04047812 */ /* 0x000fe400078ec0ff */
[----:B------:R-:W-:-:S04]  /*1390*/  LOP3.LUT R5, R7, R6, R5, 0x96, !PT ;  /* 0x0000000607057212 */ /* 0x000fc800078e9605 */
[----:B------:R-:W-:Y:S01]  /*13a0*/  LOP3.LUT R11, R5, 0x1fffffff, R8, 0x48, !PT ;  /* 0x1fffffff050b7812 */ /* 0x000fe200078e4808 */
[----:B------:R1:W2:Y:S03]  /*13b0*/  ATOMS.ADD R4, [R4+UR7], R15 ;  /* 0x0000000f0404798c */ /* 0x0002a60008000007 */
[----:B------:R-:W-:-:S13]  /*13c0*/  LOP3.LUT P0, RZ, R10, R11, RZ, 0xfc, !PT ;  /* 0x0000000b0aff7212 */ /* 0x000fda000780fcff */
[----:B-1----:R-:W-:Y:S05]  /*13d0*/  @!P0 BRA `(.L_x_73) ;  /* 0x00000008007c8947 */ /* 0x002fea0003800000 */
[----:B------:R-:W-:Y:S01]  /*13e0*/  IMAD.U32 R20, RZ, RZ, UR16 ;  /* 0x00000010ff147e24 */ /* 0x000fe2000f8e00ff */
[----:B------:R-:W-:Y:S01]  /*13f0*/  LOP3.LUT R5, R13, 0x3f, RZ, 0xc0, !PT ;  /* 0x0000003f0d057812 */ /* 0x000fe200078ec0ff */
[----:B------:R-:W-:Y:S05]  /*1400*/  WARPSYNC.ALL ;  /* 0x0000000000007948 */ /* 0x000fea0003800000 */
[----:B------:R-:W-:Y:S02]  /*1410*/  LEA R20, R20, UR11, 0x18 ;  /* 0x0000000b14147c11 */ /* 0x000fe4000f8ec0ff */
[----:B--2---:R-:W-:-:S03]  /*1420*/  VIMNMX R4, PT, PT, R4, 0xf, PT ;  /* 0x0000000f04047848 */ /* 0x004fc60003fe0100 */
[----:B------:R-:W-:-:S04]  /*1430*/  IMAD R5, R5, 0x80, R20 ;  /* 0x0000008005057824 */ /* 0x000fc800078e0214 */
[----:B------:R-:W-:-:S05]  /*1440*/  IMAD R4, R4, 0x8, R5 ;  /* 0x0000000804047824 */ /* 0x000fca00078e0205 */
[----:B------:R-:W-:Y:S01]  /*1450*/  STS.64 [R4], R10 ;  /* 0x0000000a04007388 */ /* 0x000fe20000000a00 */
[----:B------:R-:W-:Y:S06]  /*1460*/  BAR.SYNC.DEFER_BLOCKING 0x0 ;  /* 0x0000000000007b1d */ /* 0x000fec0000010000 */
[----:B------:R-:W1:Y:S02]  /*1470*/  LDS R17, [R2] ;  /* 0x0000000002117984 */ /* 0x000e640000000800 */
[----:B-1----:R-:W-:-:S13]  /*1480*/  ISETP.GE.AND P0, PT, R17, 0x8, PT ;  /* 0x000000081100780c */ /* 0x002fda0003f06270 */
[----:B------:R-:W-:Y:S05]  /*1490*/  @!P0 BRA `(.L_x_73) ;  /* 0x00000008004c8947 */ /* 0x000fea0003800000 */
[----:B------:R-:W-:Y:S01]  /*14a0*/  IMAD.MOV.U32 R7, RZ, RZ, 0x8 ;  /* 0x00000008ff077424 */ /* 0x000fe200078e00ff */
[----:B------:R-:W-:Y:S01]  /*14b0*/  VIMNMX.U32 R21, PT, PT, R17, 0x10, PT ;  /* 0x0000001011157848 */ /* 0x000fe20003fe0000 */
[----:B------:R-:W1:Y:S03]  /*14c0*/  LDCU.64 UR14, c[0x0][0x3a0] ;  /* 0x00007400ff0e77ac */ /* 0x000e660008000a00 */
[----:B------:R-:W2:Y:S01]  /*14d0*/  ATOMG.E.ADD.STRONG.GPU PT, R22, desc[UR12][R26.64], R7 ;  /* 0x800000071a1679a8 */ /* 0x000ea200081ef10c */
[----:B------:R-:W-:-:S05]  /*14e0*/  VIADD R21, R21, 0xfffffff8 ;  /* 0xfffffff815157836 */ /* 0x000fca0000000000 */
[----:B------:R-:W-:Y:S04]  /*14f0*/  STS [R2], R21 ;  /* 0x0000001502007388 */ /* 0x000fe80000000800 */
[----:B------:R-:W3:Y:S04]  /*1500*/  LDS.128 R8, [R16] ;  /* 0x0000000010087984 */ /* 0x000ee80000000c00 */
[----:B------:R-:W-:Y:S01]  /*1510*/  LDS.128 R12, [R16+0x30] ;  /* 0x00003000100c7984 */ /* 0x000fe20000000c00 */
        /* <DEDUP_REMOVED lines=9> */
[----:B-1----:R-:W-:-:S04]  /*15b0*/  IADD3 R18, P0, PT, R18, UR14, RZ ;  /* 0x0000000e12127c10 */ /* 0x002fc8000ff1e0ff */
[----:B------:R-:W-:Y:S02]  /*15c0*/  IADD3.X R19, PT, PT, R4, UR15, RZ, P0, !PT ;  /* 0x0000000f04137c10 */ /* 0x000fe400087fe4ff */
[----:B------:R-:W1:Y:S01]  /*15d0*/  LDS.128 R4, [R16+0x10] ;  /* 0x0000100010047984 */ /* 0x000e620000000c00 */
[----:B------:R-:W-:-:S03]  /*15e0*/  IADD3 R22, P0, PT, R22, 0x4, RZ ;  /* 0x0000000416167810 */ /* 0x000fc60007f1e0ff */
[----:B---3--:R-:W-:Y:S02]  /*15f0*/  STG.E.128 desc[UR12][R18.64], R8 ;  /* 0x0000000812007986 */ /* 0x008fe4000c101d0c */
[----:B------:R-:W-:Y:S02]  /*1600*/  IMAD.X R24, RZ, RZ, R23, P0 ;  /* 0x000000ffff187224 */ /* 0x000fe400000e0617 */
[----:B------:R-:W2:Y:S03]  /*1610*/  LDS.128 R8, [R16+0x20] ;  /* 0x0000200010087984 */ /* 0x000ea60000000c00 */
[----:B------:R-:W-:-:S04]  /*1620*/  SHF.R.S32.HI R23, RZ, 0x1f, R24 ;  /* 0x0000001fff177819 */ /* 0x000fc80000011418 */
[----:B------:R-:W-:-:S05]  /*1630*/  LEA.HI R23, P0, R23, R22, RZ, 0x2 ;  /* 0x0000001617177211 */ /* 0x000fca00078110ff */
[----:B------:R-:W-:Y:S02]  /*1640*/  IMAD.SHL.U32 R22, R23, 0x8, RZ ;  /* 0x0000000817167824 */ /* 0x000fe400078e00ff */
[----:B------:R-:W-:-:S03]  /*1650*/  IMAD.X R24, RZ, RZ, R24, P0 ;  /* 0x000000ffff187224 */ /* 0x000fc600000e0618 */
[----:B------:R-:W-:Y:S02]  /*1660*/  LOP3.LUT R22, R22, 0xffffffe0, RZ, 0xc0, !PT ;  /* 0xffffffe016167812 */ /* 0x000fe400078ec0ff */
[----:B------:R-:W-:Y:S02]  /*1670*/  SHF.L.U64.HI R23, R23, 0x3, R24 ;  /* 0x0000000317177819 */ /* 0x000fe40000010218 */
[----:B------:R-:W-:-:S04]  /*1680*/  IADD3 R22, P0, PT, R22, UR14, RZ ;  /* 0x0000000e16167c10 */ /* 0x000fc8000ff1e0ff */
[----:B------:R-:W-:Y:S02]  /*1690*/  IADD3.X R23, PT, PT, R23, UR15, RZ, P0, !PT ;  /* 0x0000000f17177c10 */ /* 0x000fe400087fe4ff */
[----:B------:R-:W-:Y:S01]  /*16a0*/  ISETP.NE.AND P0, PT, R17, 0x8, PT ;  /* 0x000000081100780c */ /* 0x000fe20003f05270 */
[----:B-1----:R1:W-:Y:S04]  /*16b0*/  STG.E.128 desc[UR12][R18.64+0x10], R4 ;  /* 0x0000100412007986 */ /* 0x0023e8000c101d0c */
[----:B------:R1:W-:Y:S04]  /*16c0*/  STG.E.128 desc[UR12][R22.64+0x10], R12 ;  /* 0x0000100c16007986 */ /* 0x0003e8000c101d0c */
[----:B--2---:R1:W-:Y:S04]  /*16d0*/  STG.E.128 desc[UR12][R22.64], R8 ;  /* 0x0000000816007986 */ /* 0x0043e8000c101d0c */
[----:B------:R-:W-:Y:S05]  /*16e0*/  @!P0 BRA `(.L_x_73) ;  /* 0x0000000400b88947 */ /* 0x000fea0003800000 */
[----:B------:R-:W-:Y:S01]  /*16f0*/  ISETP.GE.U32.AND P0, PT, R17, 0xc, PT ;  /* 0x0000000c1100780c */ /* 0x000fe20003f06070 */
[----:B------:R-:W-:Y:S01]  /*1700*/  BSSY.RECONVERGENT B1, `(.L_x_74) ;  /* 0x0000060000017945 */ /* 0x000fe20003800200 */
[----:B------:R-:W-:Y:S01]  /*1710*/  VIMNMX.U32 R21, PT, PT, R21, 0x1, !PT ;  /* 0x0000000115157848 */ /* 0x000fe20007fe0000 */
[----:B------:R-:W-:-:S03]  /*1720*/  IMAD.MOV.U32 R17, RZ, RZ, RZ ;  /* 0x000000ffff117224 */ /* 0x000fc600078e00ff */
[----:B------:R-:W-:-:S07]  /*1730*/  LOP3.LUT R24, R21, 0x3, RZ, 0xc0, !PT ;  /* 0x0000000315187812 */ /* 0x000fce00078ec0ff */
[----:B------:R-:W-:Y:S05]  /*1740*/  @!P0 BRA `(.L_x_75) ;  /* 0x00000004006c8947 */ /* 0x000fea0003800000 */
[----:B------:R-:W2:Y:S01]  /*1750*/  S2R R0, SR_TID.X ;  /* 0x0000000000007919 */ /* 0x000ea20000002100 */
[----:B------:R-:W-:Y:S01]  /*1760*/  LOP3.LUT R17, R21, 0x7ffffffc, RZ, 0xc0, !PT ;  /* 0x7ffffffc15117812 */ /* 0x000fe200078ec0ff */
[----:B------:R-:W-:Y:S04]  /*1770*/  BSSY.RELIABLE B0, `(.L_x_76) ;  /* 0x000004c000007945 */ /* 0x000fe80003800100 */
[----:B-1----:R-:W-:-:S05]  /*1780*/  IMAD.MOV R5, RZ, RZ, -R17 ;  /* 0x000000ffff057224 */ /* 0x002fca00078e0a11 */
[----:B------:R-:W-:Y:S01]  /*1790*/  ISETP.GE.AND P0, PT, R5, RZ, PT ;  /* 0x000000ff0500720c */ /* 0x000fe20003f06270 */
[----:B--2---:R-:W-:-:S04]  /*17a0*/  IMAD R16, R0, 0x80, R20 ;  /* 0x0000008000107824 */ /* 0x004fc800078e0214 */
[----:B------:R-:W-:-:S08]  /*17b0*/  VIADD R4, R16, 0x40 ;  /* 0x0000004010047836 */ /* 0x000fd00000000000 */
[----:B------:R-:W-:Y:S05]  /*17c0*/  @P0 BRA `(.L_x_77) ;  /* 0x0000000400180947 */ /* 0x000fea0003800000 */
[----:B------:R-:W-:Y:S01]  /*17d0*/  IMAD.MOV R6, RZ, RZ, -R5 ;  /* 0x000000ffff067224 */ /* 0x000fe200078e0a05 */
[----:B------:R-:W-:Y:S01]  /*17e0*/  BSSY.RECONVERGENT B3, `(.L_x_78) ;  /* 0x0000029000037945 */ /* 0x000fe20003800200 */
[----:B------:R-:W-:-:S03]  /*17f0*/  PLOP3.LUT P0, PT, PT, PT, PT, 0x80, 0x8 ;  /* 0x000000000008781c */ /* 0x000fc60003f0f070 */
[----:B------:R-:W-:-:S13]  /*1800*/  ISETP.GT.AND P1, PT, R6, 0xc, PT ;  /* 0x0000000c0600780c */ /* 0x000fda0003f24270 */
[----:B------:R-:W-:Y:S05]  /*1810*/  @!P1 BRA `(.L_x_79) ;  /* 0x0000000000949947 */ /* 0x000fea0003800000 */
[----:B------:R-:W-:-:S13]  /*1820*/  PLOP3.LUT P0, PT, PT, PT, PT, 0x8, 0x80 ;  /* 0x000000000080781c */ /* 0x000fda0003f0e170 */
.L_x_80:
[----:B------:R-:W1:Y:S01]  /*1830*/  LDS.64 R6, [R4] ;  /* 0x0000000004067984 */ /* 0x000e620000000a00 */
[----:B------:R-:W-:-:S03]  /*1840*/  VIADD R5, R5, 0x10 ;  /* 0x0000001005057836 */ /* 0x000fc60000000000 */
[----:B------:R-:W2:Y:S02]  /*1850*/  LDS.64 R8, [R4+0x8] ;  /* 0x0000080004087984 */ /* 0x000ea40000000a00 */
[----:B------:R-:W-:Y:S02]  /*1860*/  ISETP.GE.AND P1, PT, R5, -0xc, PT ;  /* 0xfffffff40500780c */ /* 0x000fe40003f26270 */
[----:B------:R-:W3:Y:S04]  /*1870*/  LDS.64 R10, [R4+0x10] ;  /* 0x00001000040a7984 */ /* 0x000ee80000000a00 */
[----:B------:R-:W4:Y:S04]  /*1880*/  LDS.64 R12, [R4+0x18] ;  /* 0x00001800040c7984 */ /* 0x000f280000000a00 */
[----:B------:R-:W5:Y:S04]  /*1890*/  LDS.64 R14, [R4+0x20] ;  /* 0x00002000040e7984 */ /* 0x000f680000000a00 */
[----:B------:R-:W0:Y:S04]  /*18a0*/  LDS.64 R18, [R4+0x28] ;  /* 0x0000280004127984 */ /* 0x000e280000000a00 */
[----:B------:R-:W0:Y:S04]  /*18b0*/  LDS.64 R20, [R4+0x30] ;  /* 0x0000300004147984 */ /* 0x000e280000000a00 */
[----:B------:R-:W0:Y:S04]  /*18c0*/  LDS.64 R22, [R4+0x38] ;  /* 0x0000380004167984 */ /* 0x000e280000000a00 */
[----:B-1----:R-:W-:Y:S04]  /*18d0*/  STS.64 [R4+-0x40], R6 ;  /* 0xffffc00604007388 */ /* 0x002fe80000000a00 */
[----:B--2---:R-:W-:Y:S04]  /*18e0*/  STS.64 [R4+-0x38], R8 ;  /* 0xffffc80804007388 */ /* 0x004fe80000000a00 */
[----:B---3--:R-:W-:Y:S04]  /*18f0*/  STS.64 [R4+-0x30], R10 ;  /* 0xffffd00a04007388 */ /* 0x008fe80000000a00 */
[----:B----4-:R-:W-:Y:S04]  /*1900*/  STS.64 [R4+-0x28], R12 ;  /* 0xffffd80c04007388 */ /* 0x010fe80000000a00 */
[----:B-----5:R-:W-:Y:S04]  /*1910*/  STS.64 [R4+-0x20], R14 ;  /* 0xffffe00e04007388 */ /* 0x020fe80000000a00 */
[----:B0-----:R-:W-:Y:S04]  /*1920*/  STS.64 [R4+-0x18], R18 ;  /* 0xffffe81204007388 */ /* 0x001fe80000000a00 */
[----:B------:R-:W-:Y:S04]  /*1930*/  STS.64 [R4+-0x10], R20 ;  /* 0xfffff01404007388 */ /* 0x000fe80000000a00 */
[----:B------:R-:W-:Y:S04]  /*1940*/  STS.64 [R4+-0x8], R22 ;  /* 0xfffff81604007388 */ /* 0x000fe80000000a00 */
[----:B------:R-:W0:Y:S04]  /*1950*/  LDS.64 R6, [R4+0x40] ;  /* 0x0000400004067984 */ /* 0x000e280000000a00 */
[----:B------:R-:W1:Y:S04]  /*1960*/  LDS.64 R8, [R4+0x48] ;  /* 0x0000480004087984 */ /* 0x000e680000000a00 */
[----:B------:R-:W2:Y:S04]  /*1970*/  LDS.64 R10, [R4+0x50] ;  /* 0x00005000040a7984 */ /* 0x000ea80000000a00 */
[----:B------:R-:W3:Y:S04]  /*1980*/  LDS.64 R12, [R4+0x58] ;  /* 0x00005800040c7984 */ /* 0x000ee80000000a00 */
[----:B------:R-:W4:Y:S04]  /*1990*/  LDS.64 R14, [R4+0x60] ;  /* 0x00006000040e7984 */ /* 0x000f280000000a00 */
[----:B------:R-:W5:Y:S04]  /*19a0*/  LDS.64 R18, [R4+0x68] ;  /* 0x0000680004127984 */ /* 0x000f680000000a00 */
[----:B------:R-:W5:Y:S04]  /*19b0*/  LDS.64 R20, [R4+0x70] ;  /* 0x0000700004147984 */ /* 0x000f680000000a00 */
[----:B------:R-:W5:Y:S04]  /*19c0*/  LDS.64 R22, [R4+0x78] ;  /* 0x0000780004167984 */ /* 0x000f680000000a00 */
[----:B0-----:R-:W-:Y:S04]  /*19d0*/  STS.64 [R4], R6 ;  /* 0x0000000604007388 */ /* 0x001fe80000000a00 */
[----:B-1----:R-:W-:Y:S04]  /*19e0*/  STS.64 [R4+0x8], R8 ;  /* 0x0000080804007388 */ /* 0x002fe80000000a00 */
[----:B--2---:R-:W-:Y:S04]  /*19f0*/  STS.64 [R4+0x10], R10 ;  /* 0x0000100a04007388 */ /* 0x004fe80000000a00 */
[----:B---3--:R-:W-:Y:S04]  /*1a00*/  STS.64 [R4+0x18], R12 ;  /* 0x0000180c04007388 */ /* 0x008fe80000000a00 */
[----:B----4-:R-:W-:Y:S04]  /*1a10*/  STS.64 [R4+0x20], R14 ;  /* 0x0000200e04007388 */ /* 0x010fe80000000a00 */
[----:B-----5:R-:W-:Y:S04]  /*1a20*/  STS.64 [R4+0x28], R18 ;  /* 0x0000281204007388 */ /* 0x020fe80000000a00 */
[----:B------:R-:W-:Y:S04]  /*1a30*/  STS.64 [R4+0x30], R20 ;  /* 0x0000301404007388 */ /* 0x000fe80000000a00 */
[----:B------:R0:W-:Y:S02]  /*1a40*/  STS.64 [R4+0x38], R22 ;  /* 0x0000381604007388 */ /* 0x0001e40000000a00 */
[----:B0-----:R-:W-:Y:S01]  /*1a50*/  VIADD R4, R4, 0x80 ;  /* 0x0000008004047836 */ /* 0x001fe20000000000 */
[----:B------:R-:W-:Y:S06]  /*1a60*/  @!P1 BRA `(.L_x_80) ;  /* 0xfffffffc00709947 */ /* 0x000fec000383ffff */
.L_x_79:
[----:B------:R-:W-:Y:S05]  /*1a70*/  BSYNC.RECONVERGENT B3 ;  /* 0x0000000000037941 */ /* 0x000fea0003800200 */
.L_x_78:
[----:B------:R-:W-:Y:S01]  /*1a80*/  IMAD.MOV R6, RZ, RZ, -R5 ;  /* 0x000000ffff067224 */ /* 0x000fe200078e0a05 */
[----:B------:R-:W-:Y:S04]  /*1a90*/  BSSY.RECONVERGENT B3, `(.L_x_81) ;  /* 0x0000016000037945 */ /* 0x000fe80003800200 */
[----:B------:R-:W-:-:S13]  /*1aa0*/  ISETP.GT.AND P1, PT, R6, 0x4, PT ;  /* 0x000000040600780c */ /* 0x000fda0003f24270 */
[----:B------:R-:W-:Y:S05]  /*1ab0*/  @!P1 BRA `(.L_x_82) ;  /* 0x00000000004c9947 */ /* 0x000fea0003800000 */
[----:B------:R-:W1:Y:S01]  /*1ac0*/  LDS.64 R6, [R4] ;  /* 0x0000000004067984 */ /* 0x000e620000000a00 */
[----:B------:R-:W-:Y:S01]  /*1ad0*/  PLOP3.LUT P0, PT, PT, PT, PT, 0x8, 0x80 ;  /* 0x000000000080781c */ /* 0x000fe20003f0e170 */
[----:B------:R-:W-:Y:S02]  /*1ae0*/  VIADD R5, R5, 0x8 ;  /* 0x0000000805057836 */ /* 0x000fe40000000000 */
[----:B------:R-:W2:Y:S04]  /*1af0*/  LDS.64 R8, [R4+0x8] ;  /* 0x0000080004087984 */ /* 0x000ea80000000a00 */
        /* <DEDUP_REMOVED lines=13> */
[----:B------:R0:W-:Y:S02]  /*1bd0*/  STS.64 [R4+-0x8], R22 ;  /* 0xfffff81604007388 */ /* 0x0001e40000000a00 */
[----:B0-----:R-:W-:-:S07]  /*1be0*/  VIADD R4, R4, 0x40 ;  /* 0x0000004004047836 */ /* 0x001fce0000000000 */
.L_x_82:
[----:B------:R-:W-:Y:S05]  /*1bf0*/  BSYNC.RECONVERGENT B3 ;  /* 0x0000000000037941 */ /* 0x000fea0003800200 */
.L_x_81:
[----:B------:R-:W-:-:S13]  /*1c00*/  ISETP.NE.OR P0, PT, R5, RZ, P0 ;  /* 0x000000ff0500720c */ /* 0x000fda0000705670 */
[----:B------:R-:W-:Y:S05]  /*1c10*/  @!P0 BREAK.RELIABLE B0 ;  /* 0x0000000000008942 */ /* 0x000fea0003800100 */
[----:B------:R-:W-:Y:S05]  /*1c20*/  @!P0 BRA `(.L_x_75) ;  /* 0x0000000000348947 */ /* 0x000fea0003800000 */
.L_x_77:
[----:B------:R-:W-:Y:S05]  /*1c30*/  BSYNC.RELIABLE B0 ;  /* 0x0000000000007941 */ /* 0x000fea0003800100 */
.L_x_76:
[----:B------:R-:W1:Y:S01]  /*1c40*/  LDS.64 R6, [R4] ;  /* 0x0000000004067984 */ /* 0x000e620000000a00 */
[----:B------:R-:W-:-:S03]  /*1c50*/  VIADD R5, R5, 0x4 ;  /* 0x0000000405057836 */ /* 0x000fc60000000000 */
[----:B------:R-:W2:Y:S02]  /*1c60*/  LDS.64 R8, [R4+0x8] ;  /* 0x0000080004087984 */ /* 0x000ea40000000a00 */
[----:B------:R-:W-:Y:S02]  /*1c70*/  ISETP.NE.AND P0, PT, R5, RZ, PT ;  /* 0x000000ff0500720c */ /* 0x000fe40003f05270 */
[----:B------:R-:W3:Y:S04]  /*1c80*/  LDS.64 R10, [R4+0x10] ;  /* 0x00001000040a7984 */ /* 0x000ee80000000a00 */
[----:B------:R-:W4:Y:S04]  /*1c90*/  LDS.64 R12, [R4+0x18] ;  /* 0x00001800040c7984 */ /* 0x000f280000000a00 */
[----:B-1----:R-:W-:Y:S04]  /*1ca0*/  STS.64 [R4+-0x40], R6 ;  /* 0xffffc00604007388 */ /* 0x002fe80000000a00 */
[----:B--2---:R-:W-:Y:S04]  /*1cb0*/  STS.64 [R4+-0x38], R8 ;  /* 0xffffc80804007388 */ /* 0x004fe80000000a00 */
[----:B---3--:R-:W-:Y:S04]  /*1cc0*/  STS.64 [R4+-0x30], R10 ;  /* 0xffffd00a04007388 */ /* 0x008fe80000000a00 */
[----:B----4-:R1:W-:Y:S02]  /*1cd0*/  STS.64 [R4+-0x28], R12 ;  /* 0xffffd80c04007388 */ /* 0x0103e40000000a00 */
[----:B-1----:R-:W-:Y:S01]  /*1ce0*/  VIADD R4, R4, 0x20 ;  /* 0x0000002004047836 */ /* 0x002fe20000000000 */
[----:B------:R-:W-:Y:S06]  /*1cf0*/  @P0 BRA `(.L_x_76) ;  /* 0xfffffffc00d00947 */ /* 0x000fec000383ffff */
.L_x_75:
[----:B------:R-:W-:Y:S05]  /*1d00*/  BSYNC.RECONVERGENT B1 ;  /* 0x0000000000017941 */ /* 0x000fea0003800200 */
.L_x_74:
[----:B------:R-:W-:-:S13]  /*1d10*/  ISETP.NE.AND P0, PT, R24, RZ, PT ;  /* 0x000000ff1800720c */ /* 0x000fda0003f05270 */
[----:B------:R-:W-:Y:S05]  /*1d20*/  @!P0 BRA `(.L_x_73) ;  /* 0x0000000000288947 */ /* 0x000fea0003800000 */
[----:B------:R-:W-:Y:S01]  /*1d30*/  IMAD R17, R17, 0x8, R16 ;  /* 0x0000000811117824 */ /* 0x000fe200078e0210 */
[----:B------:R-:W-:-:S04]  /*1d40*/  ISETP.NE.AND P0, PT, R24, 0x1, PT ;  /* 0x000000011800780c */ /* 0x000fc80003f05270 */
[----:B-1----:R-:W1:Y:S04]  /*1d50*/  LDS.64 R4, [R17+0x40] ;  /* 0x0000400011047984 */ /* 0x002e680000000a00 */
[----:B-1----:R3:W-:Y:S05]  /*1d60*/  STS.64 [R17], R4 ;  /* 0x0000000411007388 */ /* 0x0027ea0000000a00 */
[----:B------:R-:W-:Y:S05]  /*1d70*/  @!P0 BRA `(.L_x_73) ;  /* 0x0000000000148947 */ /* 0x000fea0003800000 */
[----:B------:R-:W-:Y:S01]  /*1d80*/  ISETP.NE.AND P0, PT, R24, 0x2, PT ;  /* 0x000000021800780c */ /* 0x000fe20003f05270 */
[----:B---3--:R-:W1:-:S12]  /*1d90*/  LDS.64 R4, [R17+0x48] ;  /* 0x0000480011047984 */ /* 0x008e580000000a00 */
[----:B------:R-:W2:Y:S04]  /*1da0*/  @P0 LDS.64 R6, [R17+0x50] ;  /* 0x0000500011060984 */ /* 0x000ea80000000a00 */
[----:B-1----:R4:W-:Y:S04]  /*1db0*/  STS.64 [R17+0x8], R4 ;  /* 0x0000080411007388 */ /* 0x0029e80000000a00 */
[----:B--2---:R4:W-:Y:S02]  /*1dc0*/  @P0 STS.64 [R17+0x10], R6 ;  /* 0x0000100611000388 */ /* 0x0049e40000000a00 */
.L_x_73:
[----:B------:R-:W-:Y:S05]  /*1dd0*/  BSYNC.RECONVERGENT B2 ;  /* 0x0000000000027941 */ /* 0x000fea0003800200 */
.L_x_72:
[----:B------:R-:W-:Y:S05]  /*1de0*/  BRA.U UP0, `(.L_x_83) ;  /* 0xffffffe100ec7547 */ /* 0x000fea000b83ffff */
[----:B------:R-:W-:Y:S05]  /*1df0*/  WARPSYNC.ALL ;  /* 0x0000000000007948 */ /* 0x000fea0003800000 */
[----:B------:R-:W-:Y:S06]  /*1e00*/  BAR.SYNC.DEFER_BLOCKING 0x0 ;  /* 0x0000000000007b1d */ /* 0x000fec0000010000 */
[----:B0-----:R-:W0:Y:S02]  /*1e10*/  LDS R2, [R2] ;  /* 0x0000000002027984 */ /* 0x001e240000000800 */
[----:B0-----:R-:W-:-:S13]  /*1e20*/  ISETP.GE.AND P0, PT, R2, 0x4, PT ;  /* 0x000000040200780c */ /* 0x001fda0003f06270 */
[----:B------:R-:W-:Y:S05]  /*1e30*/  @!P0 EXIT ;  /* 0x000000000000894d */ /* 0x000fea0003800000 */
[----:B-1----:R-:W-:Y:S01]  /*1e40*/  IMAD.MOV.U32 R15, RZ, RZ, 0x4 ;  /* 0x00000004ff0f7424 */ /* 0x002fe200078e00ff */
[----:B--234-:R-:W0:Y:S01]  /*1e50*/  LDS.128 R4, [R16] ;  /* 0x0000000010047984 */ /* 0x01ce220000000c00 */
        /* <DEDUP_REMOVED lines=14> */
[----:B------:R-:W-:-:S03]  /*1f40*/  ISETP.NE.AND P0, PT, R2, 0x4, PT ;  /* 0x000000040200780c */ /* 0x000fc60003f05270 */
[----:B0-----:R0:W-:Y:S04]  /*1f50*/  STG.E.128 desc[UR12][R12.64], R4 ;  /* 0x000000040c007986 */ /* 0x0011e8000c101d0c */
[----:B---3--:R0:W-:Y:S06]  /*1f60*/  STG.E.128 desc[UR12][R12.64+0x10], R8 ;  /* 0x000010080c007986 */ /* 0x0081ec000c101d0c */
[----:B------:R-:W-:Y:S05]  /*1f70*/  @!P0 EXIT ;  /* 0x000000000000894d */ /* 0x000fea0003800000 */
[----:B0-----:R0:W2:Y:S01]  /*1f80*/  ATOMG.E.ADD.STRONG.GPU PT, R12, desc[UR12][R26.64], R15 ;  /* 0x8000000f1a0c79a8 */ /* 0x0010a200081ef10c */
[C---:B------:R-:W-:Y:S02]  /*1f90*/  ISETP.GE.U32.AND P0, PT, R2.reuse, 0x7, PT ;  /* 0x000000070200780c */ /* 0x040fe40003f06070 */
[----:B------:R-:W-:Y:S02]  /*1fa0*/  CS2R R6, SRZ ;  /* 0x0000000000067805 */ /* 0x000fe4000001ff00 */
[----:B------:R-:W-:Y:S01]  /*1fb0*/  ISETP.GE.U32.AND P1, PT, R2, 0x8, PT ;  /* 0x000000080200780c */ /* 0x000fe20003f26070 */
[----:B------:R-:W1:Y:S01]  /*1fc0*/  LDS.128 R8, [R16+0x20] ;  /* 0x0000200010087984 */ /* 0x000e620000000c00 */
[----:B------:R-:W-:Y:S02]  /*1fd0*/  CS2R R18, SRZ ;  /* 0x0000000000127805 */ /* 0x000fe4000001ff00 */
[----:B0-----:R-:W-:-:S05]  /*1fe0*/  CS2R R14, SRZ ;  /* 0x00000000000e7805 */ /* 0x001fca000001ff00 */
[----:B------:R-:W0:Y:S04]  /*1ff0*/  @P0 LDS.64 R4, [R16+0x30] ;  /* 0x0000300010040984 */ /* 0x000e280000000a00 */
[----:B------:R-:W3:Y:S01]  /*2000*/  @P1 LDS.64 R6, [R16+0x38] ;  /* 0x0000380010061984 */ /* 0x000ee20000000a00 */
[----:B------:R-:W-:-:S13]  /*2010*/  ISETP.NE.AND P1, PT, R2, 0x5, PT ;  /* 0x000000050200780c */ /* 0x000fda0003f25270 */
[----:B------:R-:W-:Y:S02]  /*2020*/  @P1 IMAD.MOV.U32 R18, RZ, RZ, RZ ;  /* 0x000000ffff121224 */ /* 0x000fe400078e00ff */
[----:B------:R-:W-:Y:S02]  /*2030*/  @P1 IMAD.MOV.U32 R15, RZ, RZ, RZ ;  /* 0x000000ffff0f1224 */ /* 0x000fe400078e00ff */
[----:B-1----:R-:W-:Y:S02]  /*2040*/  @P1 IMAD.MOV.U32 R14, RZ, RZ, R10 ;  /* 0x000000ffff0e1224 */ /* 0x002fe400078e000a */
[----:B------:R-:W-:-:S03]  /*2050*/  @P1 IMAD.MOV.U32 R19, RZ, RZ, R11 ;  /* 0x000000ffff131224 */ /* 0x000fc600078e000b */
[----:B------:R-:W-:Y:S02]  /*2060*/  LOP3.LUT R10, R18, R14, RZ, 0xfc, !PT ;  /* 0x0000000e120a7212 */ /* 0x000fe400078efcff */
[----:B------:R-:W-:Y:S02]  /*2070*/  LOP3.LUT R11, R19, R15, RZ, 0xfc, !PT ;  /* 0x0000000f130b7212 */ /* 0x000fe400078efcff */
[----:B--2---:R-:W-:-:S04]  /*2080*/  VIMNMX R12, PT, PT, R12, 0x81fffc, PT ;  /* 0x0081fffc0c0c7848 */ /* 0x004fc80003fe0100 */
[----:B------:R-:W-:-:S03]  /*2090*/  SHF.R.S32.HI R13, RZ, 0x1f, R12 ;  /* 0x0000001fff0d7819 */ /* 0x000fc6000001140c */
[----:B------:R-:W-:-:S05]  /*20a0*/  IMAD.WIDE.U32 R12, R0, 0x820000, R12 ;  /* 0x00820000000c7825 */ /* 0x000fca00078e000c */
[----:B------:R-:W-:-:S04]  /*20b0*/  SHF.R.S32.HI R3, RZ, 0x1f, R13 ;  /* 0x0000001fff037819 */ /* 0x000fc8000001140d */
[----:B------:R-:W-:Y:S02]  /*20c0*/  LEA.HI R0, P2, R3, R12, RZ, 0x2 ;  /* 0x0000000c03007211 */ /* 0x000fe400078510ff */
[----:B------:R-:W-:Y:S02]  /*20d0*/  CS2R R2, SRZ ;  /* 0x0000000000027805 */ /* 0x000fe4000001ff00 */
[----:B------:R-:W-:Y:S02]  /*20e0*/  @P0 IMAD.MOV.U32 R2, RZ, RZ, RZ ;  /* 0x000000ffff020224 */ /* 0x000fe400078e00ff */
[----:B------:R-:W-:Y:S01]  /*20f0*/  IMAD.X R17, RZ, RZ, R13, P2 ;  /* 0x000000ffff117224 */ /* 0x000fe200010e060d */
[----:B------:R-:W-:Y:S01]  /*2100*/  CS2R R12, SRZ ;  /* 0x00000000000c7805 */ /* 0x000fe2000001ff00 */
[----:B0-----:R-:W-:Y:S02]  /*2110*/  @P0 IMAD.MOV.U32 R3, RZ, RZ, R5 ;  /* 0x000000ffff030224 */ /* 0x001fe400078e0005 */
[----:B------:R-:W-:Y:S01]  /*2120*/  @P0 IMAD.MOV.U32 R12, RZ, RZ, R4 ;  /* 0x000000ffff0c0224 */ /* 0x000fe200078e0004 */
[C---:B------:R-:W-:Y:S01]  /*2130*/  SHF.L.U64.HI R17, R0.reuse, 0x3, R17 ;  /* 0x0000000300117819 */ /* 0x040fe20000010211 */
[----:B------:R-:W-:-:S02]  /*2140*/  IMAD.SHL.U32 R0, R0, 0x8, RZ ;  /* 0x0000000800007824 */ /* 0x000fc400078e00ff */
[----:B------:R-:W-:Y:S01]  /*2150*/  @P0 IMAD.MOV.U32 R13, RZ, RZ, RZ ;  /* 0x000000ffff0d0224 */ /* 0x000fe200078e00ff */
[----:B------:R-:W-:Y:S02]  /*2160*/  LOP3.LUT R4, R2, R12, RZ, 0xfc, !PT ;  /* 0x0000000c02047212 */ /* 0x000fe400078efcff */
[----:B------:R-:W-:Y:S02]  /*2170*/  LOP3.LUT R0, R0, 0xffffffe0, RZ, 0xc0, !PT ;  /* 0xffffffe000007812 */ /* 0x000fe400078ec0ff */
[----:B------:R-:W-:Y:S02]  /*2180*/  LOP3.LUT R5, R3, R13, RZ, 0xfc, !PT ;  /* 0x0000000d03057212 */ /* 0x000fe400078efcff */
[----:B------:R-:W-:-:S04]  /*2190*/  IADD3 R14, P0, PT, R0, UR14, RZ ;  /* 0x0000000e000e7c10 */ /* 0x000fc8000ff1e0ff */
[----:B------:R-:W-:-:S05]  /*21a0*/  IADD3.X R15, PT, PT, R17, UR15, RZ, P0, !PT ;  /* 0x0000000f110f7c10 */ /* 0x000fca00087fe4ff */
[----:B------:R-:W-:Y:S04]  /*21b0*/  STG.E.128 desc[UR12][R14.64], R8 ;  /* 0x000000080e007986 */ /* 0x000fe8000c101d0c */
[----:B---3--:R-:W-:Y:S01]  /*21c0*/  STG.E.128 desc[UR12][R14.64+0x10], R4 ;  /* 0x000010040e007986 */ /* 0x008fe2000c101d0c */
[----:B------:R-:W-:Y:S05]  /*21d0*/  EXIT ;  /* 0x000000000000794d */ /* 0x000fea0003800000 */
.L_x_84:
        /* <DEDUP_REMOVED lines=10> */
.L_x_91:


//--------------------- .text._Z14FluffyRecoverymmmmP10ulonglong4Pi --------------------------
	.section	.text._Z14FluffyRecoverymmmmP10ulonglong4Pi,"ax",@progbits
	.align	128
        .global         _Z14FluffyRecoverymmmmP10ulonglong4Pi
        .type           _Z14FluffyRecoverymmmmP10ulonglong4Pi,@function
        .size           _Z14FluffyRecoverymmmmP10ulonglong4Pi,(.L_x_92 - _Z14FluffyRecoverymmmmP10ulonglong4Pi)
        .other          _Z14FluffyRecoverymmmmP10ulonglong4Pi,@"STO_CUDA_ENTRY STV_DEFAULT"
_Z14FluffyRecoverymmmmP10ulonglong4Pi:
.text._Z14FluffyRecoverymmmmP10ulonglong4Pi:
[----:B------:R-:W-:Y:S01]  /*0000*/  LDC R1, c[0x0][0x37c] ;  /* 0x0000df00ff017b82 */ /* 0x000fe20000000800 */
[----:B------:R-:W0:Y:S07]  /*0010*/  S2R R0, SR_TID.X ;  /* 0x0000000000007919 */ /* 0x000e2e0000002100 */
[----:B------:R-:W1:Y:S01]  /*0020*/  S2UR UR62, SR_CgaCtaId ;  /* 0x00000000003e79c3 */ /* 0x000e620000008800 */
[----:B------:R-:W-:Y:S01]  /*0030*/  UMOV UR77, 0x400 ;  /* 0x00000400004d7882 */ /* 0x000fe20000000000 */
[----:B------:R-:W2:Y:S01]  /*0040*/  LDCU.128 UR8, c[0x0][0x380] ;  /* 0x00007000ff0877ac */ /* 0x000ea20008000c00 */
[----:B------:R-:W3:Y:S05]  /*0050*/  LDCU.64 UR12, c[0x3][0x10] ;  /* 0x00c00200ff0c77ac */ /* 0x000eea0008000a00 */
[----:B------:R-:W4:Y:S01]  /*0060*/  S2UR UR70, SR_CTAID.X ;  /* 0x00000000004679c3 */ /* 0x000f220000002500 */
[----:B------:R-:W5:Y:S01]  /*0070*/  LDCU.64 UR14, c[0x3][0x18] ;  /* 0x00c00300ff0e77ac */ /* 0x000f620008000a00 */
[----:B------:R-:W0:Y:S06]  /*0080*/  LDCU.64 UR16, c[0x3][0x20] ;  /* 0x00c00400ff1077ac */ /* 0x000e2c0008000a00 */
[----:B------:R-:W4:Y:S01]  /*0090*/  LDC R9, c[0x0][0x360] ;  /* 0x0000d800ff097b82 */ /* 0x000f220000000800 */
[----:B------:R-:W3:Y:S01]  /*00a0*/  LDCU.64 UR18, c[0x3][0x28] ;  /* 0x00c00500ff1277ac */ /* 0x000ee20008000a00 */
[----:B--2---:R-:W-:-:S02]  /*00b0*/  UIADD3 UR4, UP0, UPT, UR10, UR8, URZ ;  /* 0x000000080a047290 */ /* 0x004fc4000ff1e0ff */
[----:B-1----:R-:W-:-:S04]  /*00c0*/  ULEA UR77, UR62, UR77, 0x18 ;  /* 0x0000004d3e4d7291 */ /* 0x002fc8000f8ec0ff */
[----:B------:R-:W1:Y:S01]  /*00d0*/  LDC.64 R2, c[0x0][0x390] ;  /* 0x0000e400ff027b82 */ /* 0x000e620000000a00 */
[----:B------:R-:W-:Y:S02]  /*00e0*/  USHF.L.W.U32.HI UR7, UR10, 0xd, UR11 ;  /* 0x0000000d0a077899 */ /* 0x000fe40008010e0b */
[----:B------:R-:W-:Y:S02]  /*00f0*/  USHF.L.W.U32.HI UR6, UR11, 0xd, UR10 ;  /* 0x0000000d0b067899 */ /* 0x000fe40008010e0a */
[----:B------:R-:W-:Y:S01]  /*0100*/  UIADD3.X UR5, UPT, UPT, UR11, UR9, URZ, UP0, !UPT ;  /* 0x000000090b057290 */ /* 0x000fe200087fe4ff */
[C---:B0-----:R-:W-:Y:S01]  /*0110*/  ISETP.GT.U32.AND P0, PT, R0.reuse, 0x29, PT ;  /* 0x000000290000780c */ /* 0x041fe20003f04070 */
[----:B------:R-:W-:Y:S01]  /*0120*/  ULOP3.LUT UR6, UR6, UR4, URZ, 0x3c, !UPT ;  /* 0x0000000406067292 */ /* 0x000fe2000f8e3cff */
[----:B------:R-:W-:Y:S01]  /*0130*/  LEA R8, R0, UR77, 0x2 ;  /* 0x0000004d00087c11 */ /* 0x000fe2000f8e10ff */
[----:B------:R-:W0:Y:S01]  /*0140*/  LDC.64 R4, c[0x0][0x398] ;  /* 0x0000e600ff047b82 */ /* 0x000e220000000a00 */
[----:B------:R-:W-:Y:S01]  /*0150*/  ULOP3.LUT UR7, UR7, UR5, URZ, 0x3c, !UPT ;  /* 0x0000000507077292 */ /* 0x000fe2000f8e3cff */
[----:B------:R-:W2:Y:S01]  /*0160*/  LDCU.64 UR8, c[0x3][URZ] ;  /* 0x00c00000ff0877ac */ /* 0x000ea20008000a00 */
[----:B----4-:R-:W-:Y:S01]  /*0170*/  IMAD R9, R9, UR70, R0 ;  /* 0x0000004609097c24 */ /* 0x010fe2000f8e0200 */
[----:B------:R-:W4:Y:S06]  /*0180*/  LDCU.64 UR10, c[0x3][0x8] ;  /* 0x00c00100ff0a77ac */ /* 0x000f2c0008000a00 */
[----:B------:R0:W-:Y:S01]  /*0190*/  @!P0 STS [R8], RZ ;  /* 0x000000ff08008388 */ /* 0x0001e20000000800 */
[----:B------:R-:W0:Y:S01]  /*01a0*/  LDCU.64 UR20, c[0x3][0x30] ;  /* 0x00c00600ff1477ac */ /* 0x000e220008000a00 */
        /* <DEDUP_REMOVED lines=24> */
[----:B------:R-:W-:-:S02]  /*0330*/  USHF.L.W.U32.HI UR76, UR6, 0x11, UR7 ;  /* 0x00000011064c7899 */ /* 0x000fc40008010e07 */
[----:B------:R-:W-:Y:S01]  /*0340*/  USHF.L.W.U32.HI UR75, UR7, 0x11, UR6 ;  /* 0x00000011074b7899 */ /* 0x000fe20008010e06 */
[----:B------:R-:W-:Y:S01]  /*0350*/  UMOV UR74, URZ ;  /* 0x000000ff004a7c82 */ /* 0x000fe20008000000 */
[----:B-12345:R-:W-:Y:S10]  /*0360*/  BAR.SYNC.DEFER_BLOCKING 0x0 ;  /* 0x0000000000007b1d */ /* 0x03eff40000010000 */
.L_x_85:
[----:B---3--:R-:W-:Y:S01]  /*0370*/  LEA R23, R9, UR74, 0xc ;  /* 0x0000004a09177c11 */ /* 0x008fe2000f8e60ff */
[----:B------:R-:W1:Y:S01]  /*0380*/  S2UR UR71, SR_CgaCtaId ;  /* 0x00000000004779c3 */ /* 0x000e620000008800 */
[----:B------:R-:W-:Y:S01]  /*0390*/  UMOV UR70, 0x400 ;  /* 0x0000040000467882 */ /* 0x000fe20000000000 */
[----:B------:R-:W2:Y:S02]  /*03a0*/  LDCU.64 UR72, c[0x3][0x148] ;  /* 0x00c02900ff4877ac */ /* 0x000ea40008000a00 */
[----:B------:R-:W-:Y:S01]  /*03b0*/  IMAD.WIDE R6, R23, 0x2, RZ ;  /* 0x0000000217067825 */ /* 0x000fe200078e02ff */
[----:B------:R-:W-:Y:S02]  /*03c0*/  UIADD3 UR74, UPT, UPT, UR74, 0x1, URZ ;  /* 0x000000014a4a7890 */ /* 0x000fe4000fffe0ff */
[----:B0-----:R-:W-:Y:S02]  /*03d0*/  LOP3.LUT R11, R6, R4, RZ, 0x3c, !PT ;  /* 0x00000004060b7212 */ /* 0x001fe400078e3cff */
[----:B------:R-:W-:Y:S01]  /*03e0*/  UISETP.NE.AND UP0, UPT, UR74, 0x1000, UPT ;  /* 0x000010004a00788c */ /* 0x000fe2000bf05270 */
[----:B------:R-:W-:-:S02]  /*03f0*/  LOP3.LUT R10, R7, R5, RZ, 0x3c, !PT ;  /* 0x00000005070a7212 */ /* 0x000fc400078e3cff */
[C---:B------:R-:W-:Y:S02]  /*0400*/  IADD3 R14, P0, PT, R11.reuse, R2, RZ ;  /* 0x000000020b0e7210 */ /* 0x040fe40007f1e0ff */
[C---:B------:R-:W-:Y:S02]  /*0410*/  SHF.L.W.U32.HI R13, R10.reuse, 0x10, R11 ;  /* 0x000000100a0d7819 */ /* 0x040fe40000010e0b */
[----:B------:R-:W-:Y:S01]  /*0420*/  SHF.L.W.U32.HI R12, R11, 0x10, R10 ;  /* 0x000000100b0c7819 */ /* 0x000fe20000010e0a */
[----:B------:R-:W-:Y:S01]  /*0430*/  IMAD.X R15, R10, 0x1, R3, P0 ;  /* 0x000000010a0f7824 */ /* 0x000fe200000e0603 */
[----:B------:R-:W-:Y:S02]  /*0440*/  IADD3 R11, P0, PT, R14, UR6, RZ ;  /* 0x000000060e0b7c10 */ /* 0x000fe4000ff1e0ff */
[----:B------:R-:W-:Y:S02]  /*0450*/  LOP3.LUT R14, R13, R14, RZ, 0x3c, !PT ;  /* 0x0000000e0d0e7212 */ /* 0x000fe400078e3cff */
[----:B------:R-:W-:-:S02]  /*0460*/  LOP3.LUT R19, R12, R15, RZ, 0x3c, !PT ;  /* 0x0000000f0c137212 */ /* 0x000fc400078e3cff */
[----:B------:R-:W-:Y:S02]  /*0470*/  IADD3.X R22, PT, PT, R15, UR7, RZ, P0, !PT ;  /* 0x000000070f167c10 */ /* 0x000fe400087fe4ff */
[C---:B------:R-:W-:Y:S02]  /*0480*/  IADD3 R17, P0, PT, R14.reuse, UR5, RZ ;  /* 0x000000050e117c10 */ /* 0x040fe4000ff1e0ff */
[----:B------:R-:W-:Y:S02]  /*0490*/  LOP3.LUT R15, R11, UR75, RZ, 0x3c, !PT ;  /* 0x0000004b0b0f7c12 */ /* 0x000fe4000f8e3cff */
[----:B------:R-:W-:Y:S02]  /*04a0*/  SHF.L.W.U32.HI R13, R14, 0x15, R19 ;  /* 0x000000150e0d7819 */ /* 0x000fe40000010e13 */
[C---:B------:R-:W-:Y:S02]  /*04b0*/  SHF.L.W.U32.HI R14, R19.reuse, 0x15, R14 ;  /* 0x00000015130e7819 */ /* 0x040fe40000010e0e */
[----:B------:R-:W-:-:S02]  /*04c0*/  IADD3.X R19, PT, PT, R19, UR4, RZ, P0, !PT ;  /* 0x0000000413137c10 */ /* 0x000fc400087fe4ff */
[----:B------:R-:W-:Y:S02]  /*04d0*/  LOP3.LUT R16, R22, UR76, RZ, 0x3c, !PT ;  /* 0x0000004c16107c12 */ /* 0x000fe4000f8e3cff */
[-C--:B------:R-:W-:Y:S02]  /*04e0*/  IADD3 R12, P0, PT, R15, R17.reuse, RZ ;  /* 0x000000110f0c7210 */ /* 0x080fe40007f1e0ff */
[----:B------:R-:W-:Y:S02]  /*04f0*/  LOP3.LUT R17, R14, R17, RZ, 0x3c, !PT ;  /* 0x000000110e117212 */ /* 0x000fe400078e3cff */
[----:B------:R-:W-:Y:S01]  /*0500*/  LOP3.LUT R18, R13, R19, RZ, 0x3c, !PT ;  /* 0x000000130d127212 */ /* 0x000fe200078e3cff */
[----:B------:R-:W-:Y:S01]  /*0510*/  IMAD.X R13, R16, 0x1, R19, P0 ;  /* 0x00000001100d7824 */ /* 0x000fe200000e0613 */
[----:B------:R-:W-:Y:S02]  /*0520*/  IADD3 R22, P0, PT, R17, R22, RZ ;  /* 0x0000001611167210 */ /* 0x000fe40007f1e0ff */
[----:B------:R-:W-:-:S02]  /*0530*/  SHF.L.W.U32.HI R14, R15, 0xd, R16 ;  /* 0x0000000d0f0e7819 */ /* 0x000fc40000010e10 */
[----:B------:R-:W-:Y:S01]  /*0540*/  SHF.L.W.U32.HI R15, R16, 0xd, R15 ;  /* 0x0000000d100f7819 */ /* 0x000fe20000010e0f */
[C---:B------:R-:W-:Y:S01]  /*0550*/  IMAD.X R21, R18.reuse, 0x1, R11, P0 ;  /* 0x0000000112157824 */ /* 0x040fe200000e060b */
[----:B------:R-:W-:Y:S02]  /*0560*/  SHF.L.W.U32.HI R16, R17, 0x10, R18 ;  /* 0x0000001011107819 */ /* 0x000fe40000010e12 */
[----:B------:R-:W-:Y:S02]  /*0570*/  SHF.L.W.U32.HI R17, R18, 0x10, R17 ;  /* 0x0000001012117819 */ /* 0x000fe40000010e11 */
[----:B------:R-:W-:Y:S02]  /*0580*/  LOP3.LUT R19, R15, R12, RZ, 0x3c, !PT ;  /* 0x0000000c0f137212 */ /* 0x000fe400078e3cff */
[----:B------:R-:W-:Y:S02]  /*0590*/  LOP3.LUT R18, R17, R22, RZ, 0x3c, !PT ;  /* 0x0000001611127212 */ /* 0x000fe400078e3cff */
[----:B------:R-:W-:-:S02]  /*05a0*/  LOP3.LUT R17, R16, R21, RZ, 0x3c, !PT ;  /* 0x0000001510117212 */ /* 0x000fc400078e3cff */
[-C--:B------:R-:W-:Y:S02]  /*05b0*/  LOP3.LUT R20, R14, R13.reuse, RZ, 0x3c, !PT ;  /* 0x0000000d0e147212 */ /* 0x080fe400078e3cff */
[----:B------:R-:W-:Y:S02]  /*05c0*/  IADD3 R15, P1, PT, R18, R13, RZ ;  /* 0x0000000d120f7210 */ /* 0x000fe40007f3e0ff */
[----:B------:R-:W-:Y:S02]  /*05d0*/  IADD3 R11, P0, PT, R19, R22, RZ ;  /* 0x00000016130b7210 */ /* 0x000fe40007f1e0ff */
[----:B------:R-:W-:Y:S02]  /*05e0*/  SHF.L.W.U32.HI R13, R17, 0x15, R18 ;  /* 0x00000015110d7819 */ /* 0x000fe40000010e12 */
[C---:B------:R-:W-:Y:S01]  /*05f0*/  SHF.L.W.U32.HI R16, R20.reuse, 0x11, R19 ;  /* 0x0000001114107819 */ /* 0x040fe20000010e13 */
[----:B------:R-:W-:Y:S01]  /*0600*/  IMAD.X R21, R20, 0x1, R21, P0 ;  /* 0x0000000114157824 */ /* 0x000fe200000e0615 */
[----:B------:R-:W-:Y:S01]  /*0610*/  SHF.L.W.U32.HI R14, R19, 0x11, R20 ;  /* 0x00000011130e7819 */ /* 0x000fe20000010e14 */
[----:B------:R-:W-:Y:S01]  /*0620*/  IMAD.X R19, R17, 0x1, R12, P1 ;  /* 0x0000000111137824 */ /* 0x000fe200008e060c */
[----:B------:R-:W-:-:S02]  /*0630*/  SHF.L.W.U32.HI R12, R18, 0x15, R17 ;  /* 0x00000015120c7819 */ /* 0x000fc40000010e11 */
[----:B------:R-:W-:Y:S02]  /*0640*/  LOP3.LUT R13, R13, R15, RZ, 0x3c, !PT ;  /* 0x0000000f0d0d7212 */ /* 0x000fe400078e3cff */
[----:B------:R-:W-:Y:S02]  /*0650*/  LOP3.LUT R16, R16, R11, RZ, 0x3c, !PT ;  /* 0x0000000b10107212 */ /* 0x000fe400078e3cff */
[----:B------:R-:W-:Y:S02]  /*0660*/  LOP3.LUT R15, R15, R6, RZ, 0x3c, !PT ;  /* 0x000000060f0f7212 */ /* 0x000fe400078e3cff */
[----:B------:R-:W-:Y:S02]  /*0670*/  LOP3.LUT R20, R12, R19, RZ, 0x3c, !PT ;  /* 0x000000130c147212 */ /* 0x000fe400078e3cff */
[----:B------:R-:W-:Y:S02]  /*0680*/  LOP3.LUT R17, R14, R21, RZ, 0x3c, !PT ;  /* 0x000000150e117212 */ /* 0x000fe400078e3cff */
[----:B------:R-:W-:-:S02]  /*0690*/  LOP3.LUT R19, R19, R7, RZ, 0x3c, !PT ;  /* 0x0000000713137212 */ /* 0x000fc400078e3cff */
[----:B------:R-:W-:Y:S02]  /*06a0*/  IADD3 R12, P0, PT, R15, R16, RZ ;  /* 0x000000100f0c7210 */ /* 0x000fe40007f1e0ff */
[----:B------:R-:W-:Y:S02]  /*06b0*/  LOP3.LUT R18, R21, 0xff, RZ, 0x3c, !PT ;  /* 0x000000ff15127812 */ /* 0x000fe400078e3cff */
[--C-:B------:R-:W-:Y:S01]  /*06c0*/  SHF.L.W.U32.HI R14, R16, 0xd, R17.reuse ;  /* 0x0000000d100e7819 */ /* 0x100fe20000010e11 */
[----:B------:R-:W-:Y:S01]  /*06d0*/  IMAD.X R19, R19, 0x1, R17, P0 ;  /* 0x0000000113137824 */ /* 0x000fe200000e0611 */
[----:B------:R-:W-:Y:S02]  /*06e0*/  SHF.L.W.U32.HI R15, R17, 0xd, R16 ;  /* 0x0000000d110f7819 */ /* 0x000fe40000010e10 */
[----:B------:R-:W-:Y:S02]  /*06f0*/  IADD3 R18, P0, PT, R18, R13, RZ ;  /* 0x0000000d12127210 */ /* 0x000fe40007f1e0ff */
[----:B------:R-:W-:-:S02]  /*0700*/  SHF.L.W.U32.HI R16, R13, 0x10, R20 ;  /* 0x000000100d107819 */ /* 0x000fc40000010e14 */
[C---:B------:R-:W-:Y:S01]  /*0710*/  SHF.L.W.U32.HI R13, R20.reuse, 0x10, R13 ;  /* 0x00000010140d7819 */ /* 0x040fe20000010e0d */
[----:B------:R-:W-:Y:S01]  /*0720*/  IMAD.X R21, R20, 0x1, R11, P0 ;  /* 0x0000000114157824 */ /* 0x000fe200000e060b */
[----:B------:R-:W-:Y:S02]  /*0730*/  LOP3.LUT R17, R12, R15, RZ, 0x3c, !PT ;  /* 0x0000000f0c117212 */ /* 0x000fe400078e3cff */
[----:B------:R-:W-:Y:S02]  /*0740*/  LOP3.LUT R15, R13, R18, RZ, 0x3c, !PT ;  /* 0x000000120d0f7212 */ /* 0x000fe400078e3cff */
[----:B------:R-:W-:Y:S02]  /*0750*/  LOP3.LUT R14, R19, R14, RZ, 0x3c, !PT ;  /* 0x0000000e130e7212 */ /* 0x000fe400078e3cff */
[----:B------:R-:W-:Y:S02]  /*0760*/  IADD3 R11, P0, PT, R17, R18, RZ ;  /* 0x00000012110b7210 */ /* 0x000fe40007f1e0ff */
[----:B------:R-:W-:-:S02]  /*0770*/  LOP3.LUT R18, R16, R21, RZ, 0x3c, !PT ;  /* 0x0000001510127212 */ /* 0x000fc400078e3cff */
[----:B------:R-:W-:Y:S01]  /*0780*/  IADD3 R19, P1, PT, R15, R19, RZ ;  /* 0x000000130f137210 */ /* 0x000fe20007f3e0ff */
[C---:B------:R-:W-:Y:S01]  /*0790*/  IMAD.X R13, R14.reuse, 0x1, R21, P0 ;  /* 0x000000010e0d7824 */ /* 0x040fe200000e0615 */
[----:B------:R-:W-:Y:S02]  /*07a0*/  SHF.L.W.U32.HI R16, R14, 0x11, R17 ;  /* 0x000000110e107819 */ /* 0x000fe40000010e11 */
[----:B------:R-:W-:Y:S01]  /*07b0*/  SHF.L.W.U32.HI R14, R17, 0x11, R14 ;  /* 0x00000011110e7819 */ /* 0x000fe20000010e0e */
[C---:B------:R-:W-:Y:S01]  /*07c0*/  IMAD.X R20, R18.reuse, 0x1, R12, P1 ;  /* 0x0000000112147824 */ /* 0x040fe200008e060c */
[----:B------:R-:W-:Y:S02]  /*07d0*/  SHF.L.W.U32.HI R12, R18, 0x15, R15 ;  /* 0x00000015120c7819 */ /* 0x000fe40000010e0f */
[----:B------:R-:W-:Y:S02]  /*07e0*/  LOP3.LUT R17, R16, R11, RZ, 0x3c, !PT ;  /* 0x0000000b10117212 */ /* 0x000fe400078e3cff */
[----:B------:R-:W-:-:S02]  /*07f0*/  SHF.L.W.U32.HI R15, R15, 0x15, R18 ;  /* 0x000000150f0f7819 */ /* 0x000fc40000010e12 */
[----:B------:R-:W-:Y:S02]  /*0800*/  LOP3.LUT R16, R12, R19, RZ, 0x3c, !PT ;  /* 0x000000130c107212 */ /* 0x000fe400078e3cff */
[----:B------:R-:W-:Y:S02]  /*0810*/  LOP3.LUT R18, R14, R13, RZ, 0x3c, !PT ;  /* 0x0000000d0e127212 */ /* 0x000fe400078e3cff */
[----:B------:R-:W-:Y:S02]  /*0820*/  IADD3 R12, P0, PT, R17, R19, RZ ;  /* 0x00000013110c7210 */ /* 0x000fe40007f1e0ff */
[----:B------:R-:W-:Y:S02]  /*0830*/  LOP3.LUT R21, R15, R20, RZ, 0x3c, !PT ;  /* 0x000000140f157212 */ /* 0x000fe400078e3cff */
[----:B------:R-:W-:Y:S01]  /*0840*/  SHF.L.W.U32.HI R14, R17, 0xd, R18 ;  /* 0x0000000d110e7819 */ /* 0x000fe20000010e12 */
[C---:B------:R-:W-:Y:S01]  /*0850*/  IMAD.X R19, R18.reuse, 0x1, R20, P0 ;  /* 0x0000000112137824 */ /* 0x040fe200000e0614 */
[----:B------:R-:W-:-:S02]  /*0860*/  SHF.L.W.U32.HI R15, R18, 0xd, R17 ;  /* 0x0000000d120f7819 */ /* 0x000fc40000010e11 */
[C---:B------:R-:W-:Y:S02]  /*0870*/  IADD3 R18, P0, PT, R16.reuse, R13, RZ ;  /* 0x0000000d10127210 */ /* 0x040fe40007f1e0ff */
[----:B------:R-:W-:Y:S02]  /*0880*/  SHF.L.W.U32.HI R13, R16, 0x10, R21 ;  /* 0x00000010100d7819 */ /* 0x000fe40000010e15 */
[C---:B------:R-:W-:Y:S01]  /*0890*/  SHF.L.W.U32.HI R16, R21.reuse, 0x10, R16 ;  /* 0x0000001015107819 */ /* 0x040fe20000010e10 */
[----:B------:R-:W-:Y:S01]  /*08a0*/  IMAD.X R20, R21, 0x1, R11, P0 ;  /* 0x0000000115147824 */ /* 0x000fe200000e060b */
[----:B------:R-:W-:Y:S02]  /*08b0*/  LOP3.LUT R17, R15, R12, RZ, 0x3c, !PT ;  /* 0x0000000c0f117212 */ /* 0x000fe400078e3cff */
[----:B------:R-:W-:Y:S02]  /*08c0*/  LOP3.LUT R15, R16, R18, RZ, 0x3c, !PT ;  /* 0x00000012100f7212 */ /* 0x000fe400078e3cff */
[----:B------:R-:W-:-:S02]  /*08d0*/  LOP3.LUT R14, R14, R19, RZ, 0x3c, !PT ;  /* 0x000000130e0e7212 */ /* 0x000fc400078e3cff */
[----:B------:R-:W-:Y:S02]  /*08e0*/  IADD3 R11, P0, PT, R17, R18, RZ ;  /* 0x00000012110b7210 */ /* 0x000fe40007f1e0ff */
[----:B------:R-:W-:Y:S02]  /*08f0*/  LOP3.LUT R18, R13, R20, RZ, 0x3c, !PT ;  /* 0x000000140d127212 */ /* 0x000fe400078e3cff */
[----:B------:R-:W-:Y:S01]  /*0900*/  IADD3 R19, P1, PT, R15, R19, RZ ;  /* 0x000000130f137210 */ /* 0x000fe20007f3e0ff */
[C---:B------:R-:W-:Y:S01]  /*0910*/  IMAD.X R13, R14.reuse, 0x1, R20, P0 ;  /* 0x000000010e0d7824 */ /* 0x040fe200000e0614 */
[----:B------:R-:W-:Y:S02]  /*0920*/  SHF.L.W.U32.HI R16, R14, 0x11, R17 ;  /* 0x000000110e107819 */ /* 0x000fe40000010e11 */
[----:B------:R-:W-:Y:S01]  /*0930*/  SHF.L.W.U32.HI R14, R17, 0x11, R14 ;  /* 0x00000011110e7819 */ /* 0x000fe20000010e0e */
[C---:B------:R-:W-:Y:S01]  /*0940*/  IMAD.X R21, R18.reuse, 0x1, R12, P1 ;  /* 0x0000000112157824 */ /* 0x040fe200008e060c */
[----:B------:R-:W-:-:S02]  /*0950*/  SHF.L.W.U32.HI R12, R18, 0x15, R15 ;  /* 0x00000015120c7819 */ /* 0x000fc40000010e0f */
[----:B------:R-:W-:Y:S02]  /*0960*/  LOP3.LUT R17, R16, R11, RZ, 0x3c, !PT ;  /* 0x0000000b10117212 */ /* 0x000fe400078e3cff */
[----:B------:R-:W-:Y:S02]  /*0970*/  SHF.L.W.U32.HI R15, R15, 0x15, R18 ;  /* 0x000000150f0f7819 */ /* 0x000fe40000010e12 */
[----:B------:R-:W-:Y:S02]  /*0980*/  LOP3.LUT R16, R12, R19, RZ, 0x3c, !PT ;  /* 0x000000130c107212 */ /* 0x000fe400078e3cff */
[----:B------:R-:W-:Y:S02]  /*0990*/  LOP3.LUT R18, R14, R13, RZ, 0x3c, !PT ;  /* 0x0000000d0e127212 */ /* 0x000fe400078e3cff */
[----:B------:R-:W-:Y:S02]  /*09a0*/  IADD3 R12, P0, PT, R17, R19, RZ ;  /* 0x00000013110c7210 */ /* 0x000fe40007f1e0ff */
[----:B------:R-:W-:-:S02]  /*09b0*/  LOP3.LUT R25, R15, R21, RZ, 0x3c, !PT ;  /* 0x000000150f197212 */ /* 0x000fc400078e3cff */
[----:B------:R-:W-:Y:S01]  /*09c0*/  SHF.L.W.U32.HI R14, R17, 0xd, R18 ;  /* 0x0000000d110e7819 */ /* 0x000fe20000010e12 */
[C---:B------:R-:W-:Y:S01]  /*09d0*/  IMAD.X R21, R18.reuse, 0x1, R21, P0 ;  /* 0x0000000112157824 */ /* 0x040fe200000e0615 */
[----:B------:R-:W-:Y:S02]  /*09e0*/  SHF.L.W.U32.HI R15, R18, 0xd, R17 ;  /* 0x0000000d120f7819 */ /* 0x000fe40000010e11 */
[C---:B------:R-:W-:Y:S02]  /*09f0*/  IADD3 R17, P0, PT, R16.reuse, R13, RZ ;  /* 0x0000000d10117210 */ /* 0x040fe40007f1e0ff */
[----:B------:R-:W-:Y:S02]  /*0a00*/  SHF.L.W.U32.HI R13, R16, 0x10, R25 ;  /* 0x00000010100d7819 */ /* 0x000fe40000010e19 */
[C---:B------:R-:W-:Y:S01]  /*0a10*/  SHF.L.W.U32.HI R16, R25.reuse, 0x10, R16 ;  /* 0x0000001019107819 */ /* 0x040fe20000010e10 */
[----:B------:R-:W-:Y:S01]  /*0a20*/  IMAD.X R11, R25, 0x1, R11, P0 ;  /* 0x00000001190b7824 */ /* 0x000fe200000e060b */
[----:B------:R-:W-:-:S02]  /*0a30*/  LOP3.LUT R19, R15, R12, RZ, 0x3c, !PT ;  /* 0x0000000c0f137212 */ /* 0x000fc400078e3cff */
[----:B------:R-:W-:Y:S02]  /*0a40*/  LOP3.LUT R18, R16, R17, RZ, 0x3c, !PT ;  /* 0x0000001110127212 */ /* 0x000fe400078e3cff */
[----:B------:R-:W-:Y:S02]  /*0a50*/  LOP3.LUT R20, R14, R21, RZ, 0x3c, !PT ;  /* 0x000000150e147212 */ /* 0x000fe400078e3cff */
        /* <DEDUP_REMOVED lines=12> */
[----:B------:R-:W-:Y:S02]  /*0b20*/  IADD3 R17, P0, PT, R12, R17, RZ ;  /* 0x000000110c117210 */ /* 0x000fe40007f1e0ff */
[----:B------:R-:W-:Y:S02]  /*0b30*/  LOP3.LUT R13, R4, 0x1, R6, 0x1e, !PT ;  /* 0x00000001040d7812 */ /* 0x000fe400078e1e06 */
[----:B------:R-:W-:Y:S02]  /*0b40*/  SHF.L.W.U32.HI R16, R12, 0xd, R15 ;  /* 0x0000000d0c107819 */ /* 0x000fe40000010e0f */
[C---:B------:R-:W-:Y:S01]  /*0b50*/  SHF.L.W.U32.HI R12, R15.reuse, 0xd, R12 ;  /* 0x0000000d0f0c7819 */ /* 0x040fe20000010e0c */
[----:B------:R-:W-:Y:S01]  /*0b60*/  IMAD.X R15, R15, 0x1, R20, P0 ;  /* 0x000000010f0f7824 */ /* 0x000fe200000e0614 */
[----:B------:R-:W-:Y:S02]  /*0b70*/  LOP3.LUT R21, R21, R20, RZ, 0x3c, !PT ;  /* 0x0000001415157212 */ /* 0x000fe400078e3cff */
[----:B------:R-:W-:-:S02]  /*0b80*/  IADD3 R20, P0, PT, R13, R2, RZ ;  /* 0x000000020d147210 */ /* 0x000fc40007f1e0ff */
[C---:B------:R-:W-:Y:S02]  /*0b90*/  SHF.L.W.U32.HI R19, R10.reuse, 0x10, R13 ;  /* 0x000000100a137819 */ /* 0x040fe40000010e0d */
[----:B------:R-:W-:Y:S01]  /*0ba0*/  SHF.L.W.U32.HI R13, R13, 0x10, R10 ;  /* 0x000000100d0d7819 */ /* 0x000fe20000010e0a */
[----:B------:R-:W-:Y:S01]  /*0bb0*/  IMAD.X R22, R10, 0x1, R3, P0 ;  /* 0x000000010a167824 */ /* 0x000fe200000e0603 */
[----:B------:R-:W-:Y:S02]  /*0bc0*/  LOP3.LUT R12, R12, R17, RZ, 0x3c, !PT ;  /* 0x000000110c0c7212 */ /* 0x000fe400078e3cff */
[----:B------:R-:W-:Y:S02]  /*0bd0*/  IADD3 R11, P0, PT, R18, R11, RZ ;  /* 0x0000000b120b7210 */ /* 0x000fe40007f1e0ff */
[----:B------:R-:W-:Y:S02]  /*0be0*/  LOP3.LUT R19, R19, R20, RZ, 0x3c, !PT ;  /* 0x0000001413137212 */ /* 0x000fe400078e3cff */
[----:B------:R-:W-:Y:S01]  /*0bf0*/  IADD3 R17, P1, PT, R20, UR6, RZ ;  /* 0x0000000614117c10 */ /* 0x000fe2000ff3e0ff */
[----:B------:R-:W-:Y:S01]  /*0c00*/  IMAD.X R14, R21, 0x1, R14, P0 ;  /* 0x00000001150e7824 */ /* 0x000fe200000e060e */
[----:B------:R-:W-:-:S02]  /*0c10*/  LOP3.LUT R20, R13, R22, RZ, 0x3c, !PT ;  /* 0x000000160d147212 */ /* 0x000fc400078e3cff */
[----:B------:R-:W-:Y:S02]  /*0c20*/  SHF.L.W.U32.HI R13, R18, 0x10, R21 ;  /* 0x00000010120d7819 */ /* 0x000fe40000010e15 */
[----:B------:R-:W-:Y:S02]  /*0c30*/  SHF.L.W.U32.HI R10, R21, 0x10, R18 ;  /* 0x00000010150a7819 */ /* 0x000fe40000010e12 */
[----:B------:R-:W-:Y:S02]  /*0c40*/  IADD3 R21, P0, PT, R19, UR5, RZ ;  /* 0x0000000513157c10 */ /* 0x000fe4000ff1e0ff */
[----:B------:R-:W-:Y:S02]  /*0c50*/  SHF.L.W.U32.HI R24, R20, 0x15, R19 ;  /* 0x0000001514187819 */ /* 0x000fe40000010e13 */
[----:B------:R-:W-:Y:S02]  /*0c60*/  IADD3.X R25, PT, PT, R22, UR7, RZ, P1, !PT ;  /* 0x0000000716197c10 */ /* 0x000fe40008ffe4ff */
[----:B------:R-:W-:-:S02]  /*0c70*/  LOP3.LUT R18, R17, UR75, RZ, 0x3c, !PT ;  /* 0x0000004b11127c12 */ /* 0x000fc4000f8e3cff */
[----:B------:R-:W-:Y:S02]  /*0c80*/  SHF.L.W.U32.HI R27, R19, 0x15, R20 ;  /* 0x00000015131b7819 */ /* 0x000fe40000010e14 */
[----:B------:R-:W-:Y:S02]  /*0c90*/  IADD3.X R20, PT, PT, R20, UR4, RZ, P0, !PT ;  /* 0x0000000414147c10 */ /* 0x000fe400087fe4ff */
[-C--:B------:R-:W-:Y:S02]  /*0ca0*/  LOP3.LUT R24, R24, R21.reuse, RZ, 0x3c, !PT ;  /* 0x0000001518187212 */ /* 0x080fe400078e3cff */
[----:B------:R-:W-:Y:S02]  /*0cb0*/  IADD3 R21, P0, PT, R18, R21, RZ ;  /* 0x0000001512157210 */ /* 0x000fe40007f1e0ff */
[----:B------:R-:W-:Y:S02]  /*0cc0*/  LOP3.LUT R29, R25, UR76, RZ, 0x3c, !PT ;  /* 0x0000004c191d7c12 */ /* 0x000fe4000f8e3cff */
[----:B------:R-:W-:-:S02]  /*0cd0*/  LOP3.LUT R27, R27, R20, RZ, 0x3c, !PT ;  /* 0x000000141b1b7212 */ /* 0x000fc400078e3cff */
[C---:B------:R-:W-:Y:S01]  /*0ce0*/  SHF.L.W.U32.HI R26, R29.reuse, 0xd, R18 ;  /* 0x0000000d1d1a7819 */ /* 0x040fe20000010e12 */
[----:B------:R-:W-:Y:S01]  /*0cf0*/  IMAD.X R20, R29, 0x1, R20, P0 ;  /* 0x000000011d147824 */ /* 0x000fe200000e0614 */
[----:B------:R-:W-:Y:S02]  /*0d00*/  SHF.L.W.U32.HI R19, R18, 0xd, R29 ;  /* 0x0000000d12137819 */ /* 0x000fe40000010e1d */
[----:B------:R-:W-:Y:S02]  /*0d10*/  IADD3 R18, P0, PT, R24, R25, RZ ;  /* 0x0000001918127210 */ /* 0x000fe40007f1e0ff */
        /* <DEDUP_REMOVED lines=9> */
[C---:B------:R-:W-:Y:S02]  /*0db0*/  IADD3 R27, P0, PT, R25.reuse, R20, RZ ;  /* 0x00000014191b7210 */ /* 0x040fe40007f1e0ff */
[----:B------:R-:W-:Y:S02]  /*0dc0*/  SHF.L.W.U32.HI R18, R26, 0x11, R29 ;  /* 0x000000111a127819 */ /* 0x000fe40000010e1d */
[C---:B------:R-:W-:Y:S01]  /*0dd0*/  SHF.L.W.U32.HI R20, R24.reuse, 0x15, R25 ;  /* 0x0000001518147819 */ /* 0x040fe20000010e19 */
[----:B------:R-:W-:Y:S01]  /*0de0*/  IMAD.X R21, R24, 0x1, R21, P0 ;  /* 0x0000000118157824 */ /* 0x000fe200000e0615 */
[----:B------:R-:W-:-:S02]  /*0df0*/  SHF.L.W.U32.HI R24, R25, 0x15, R24 ;  /* 0x0000001519187819 */ /* 0x000fc40000010e18 */
[----:B------:R-:W-:Y:S02]  /*0e00*/  SHF.L.W.U32.HI R19, R29, 0x11, R26 ;  /* 0x000000111d137819 */ /* 0x000fe40000010e1a */
[----:B------:R-:W-:Y:S02]  /*0e10*/  LOP3.LUT R25, R27, 0x1, R6, 0x1e, !PT ;  /* 0x000000011b197812 */ /* 0x000fe400078e1e06 */
[----:B------:R-:W-:Y:S02]  /*0e20*/  LOP3.LUT R18, R18, R17, RZ, 0x3c, !PT ;  /* 0x0000001112127212 */ /* 0x000fe400078e3cff */
[----:B------:R-:W-:Y:S02]  /*0e30*/  LOP3.LUT R6, R21, R7, RZ, 0x3c, !PT ;  /* 0x0000000715067212 */ /* 0x000fe400078e3cff */
[----:B------:R-:W-:Y:S02]  /*0e40*/  LOP3.LUT R19, R19, R22, RZ, 0x3c, !PT ;  /* 0x0000001613137212 */ /* 0x000fe400078e3cff */
[----:B------:R-:W-:-:S02]  /*0e50*/  IADD3 R7, P0, PT, R25, R18, RZ ;  /* 0x0000001219077210 */ /* 0x000fc40007f1e0ff */
[----:B------:R-:W-:Y:S02]  /*0e60*/  LOP3.LUT R20, R20, R27, RZ, 0x3c, !PT ;  /* 0x0000001b14147212 */ /* 0x000fe400078e3cff */
[----:B------:R-:W-:Y:S01]  /*0e70*/  LOP3.LUT R27, R22, 0xff, RZ, 0x3c, !PT ;  /* 0x000000ff161b7812 */ /* 0x000fe200078e3cff */
[--C-:B------:R-:W-:Y:S01]  /*0e80*/  IMAD.X R22, R6, 0x1, R19.reuse, P0 ;  /* 0x0000000106167824 */ /* 0x100fe200000e0613 */
[----:B------:R-:W-:Y:S02]  /*0e90*/  LOP3.LUT R21, R24, R21, RZ, 0x3c, !PT ;  /* 0x0000001518157212 */ /* 0x000fe400078e3cff */
[----:B------:R-:W-:Y:S02]  /*0ea0*/  SHF.L.W.U32.HI R25, R18, 0xd, R19 ;  /* 0x0000000d12197819 */ /* 0x000fe40000010e13 */
[----:B------:R-:W-:Y:S02]  /*0eb0*/  SHF.L.W.U32.HI R18, R19, 0xd, R18 ;  /* 0x0000000d13127819 */ /* 0x000fe40000010e12 */
[----:B------:R-:W-:-:S02]  /*0ec0*/  IADD3 R27, P0, PT, R27, R20, RZ ;  /* 0x000000141b1b7210 */ /* 0x000fc40007f1e0ff */
[----:B------:R-:W-:Y:S02]  /*0ed0*/  SHF.L.W.U32.HI R19, R20, 0x10, R21 ;  /* 0x0000001014137819 */ /* 0x000fe40000010e15 */
[C---:B------:R-:W-:Y:S01]  /*0ee0*/  SHF.L.W.U32.HI R20, R21.reuse, 0x10, R20 ;  /* 0x0000001015147819 */ /* 0x040fe20000010e14 */
[----:B------:R-:W-:Y:S01]  /*0ef0*/  IMAD.X R26, R21, 0x1, R17, P0 ;  /* 0x00000001151a7824 */ /* 0x000fe200000e0611 */
[----:B------:R-:W-:Y:S02]  /*0f00*/  LOP3.LUT R18, R7, R18, RZ, 0x3c, !PT ;  /* 0x0000001207127212 */ /* 0x000fe400078e3cff */
[----:B------:R-:W-:Y:S02]  /*0f10*/  LOP3.LUT R21, R20, R27, RZ, 0x3c, !PT ;  /* 0x0000001b14157212 */ /* 0x000fe400078e3cff */
        /* <DEDUP_REMOVED lines=9> */
[----:B------:R-:W-:-:S02]  /*0fb0*/  LOP3.LUT R19, R19, R6, RZ, 0x3c, !PT ;  /* 0x0000000613137212 */ /* 0x000fc400078e3cff */
[----:B------:R-:W-:Y:S02]  /*0fc0*/  LOP3.LUT R26, R22, R17, RZ, 0x3c, !PT ;  /* 0x00000011161a7212 */ /* 0x000fe400078e3cff */
[-C--:B------:R-:W-:Y:S02]  /*0fd0*/  LOP3.LUT R22, R7, R20.reuse, RZ, 0x3c, !PT ;  /* 0x0000001407167212 */ /* 0x080fe400078e3cff */
[----:B------:R-:W-:Y:S02]  /*0fe0*/  SHF.L.W.U32.HI R21, R21, 0x15, R24 ;  /* 0x0000001515157819 */ /* 0x000fe40000010e18 */
[----:B------:R-:W-:Y:S02]  /*0ff0*/  IADD3 R7, P0, PT, R19, R20, RZ ;  /* 0x0000001413077210 */ /* 0x000fe40007f1e0ff */
[----:B------:R-:W-:Y:S02]  /*1000*/  LOP3.LUT R21, R21, R18, RZ, 0x3c, !PT ;  /* 0x0000001215157212 */ /* 0x000fe400078e3cff */
[----:B------:R-:W-:-:S02]  /*1010*/  SHF.L.W.U32.HI R20, R19, 0xd, R26 ;  /* 0x0000000d13147819 */ /* 0x000fc40000010e1a */
[C---:B------:R-:W-:Y:S01]  /*1020*/  SHF.L.W.U32.HI R24, R26.reuse, 0xd, R19 ;  /* 0x0000000d1a187819 */ /* 0x040fe20000010e13 */
[----:B------:R-:W-:Y:S01]  /*1030*/  IMAD.X R19, R26, 0x1, R18, P0 ;  /* 0x000000011a137824 */ /* 0x000fe200000e0612 */
[C---:B------:R-:W-:Y:S02]  /*1040*/  IADD3 R25, P0, PT, R22.reuse, R17, RZ ;  /* 0x0000001116197210 */ /* 0x040fe40007f1e0ff */
[----:B------:R-:W-:Y:S02]  /*1050*/  SHF.L.W.U32.HI R17, R22, 0x10, R21 ;  /* 0x0000001016117819 */ /* 0x000fe40000010e15 */
[----:B------:R-:W-:Y:S01]  /*1060*/  LOP3.LUT R18, R24, R7, RZ, 0x3c, !PT ;  /* 0x0000000718127212 */ /* 0x000fe200078e3cff */
[C---:B------:R-:W-:Y:S01]  /*1070*/  IMAD.X R24, R21.reuse, 0x1, R6, P0 ;  /* 0x0000000115187824 */ /* 0x040fe200000e0606 */
[----:B------:R-:W-:Y:S02]  /*1080*/  SHF.L.W.U32.HI R22, R21, 0x10, R22 ;  /* 0x0000001015167819 */ /* 0x000fe40000010e16 */
[----:B------:R-:W-:-:S02]  /*1090*/  LOP3.LUT R27, R20, R19, RZ, 0x3c, !PT ;  /* 0x00000013141b7212 */ /* 0x000fc400078e3cff */
[-C--:B------:R-:W-:Y:S02]  /*10a0*/  IADD3 R6, P0, PT, R18, R25.reuse, RZ ;  /* 0x0000001912067210 */ /* 0x080fe40007f1e0ff */
[----:B------:R-:W-:Y:S02]  /*10b0*/  LOP3.LUT R22, R22, R25, RZ, 0x3c, !PT ;  /* 0x0000001916167212 */ /* 0x000fe400078e3cff */
[----:B------:R-:W-:Y:S02]  /*10c0*/  SHF.L.W.U32.HI R25, R27, 0x11, R18 ;  /* 0x000000111b197819 */ /* 0x000fe40000010e12 */
[----:B------:R-:W-:Y:S01]  /*10d0*/  LOP3.LUT R21, R17, R24, RZ, 0x3c, !PT ;  /* 0x0000001811157212 */ /* 0x000fe200078e3cff */
[----:B------:R-:W-:Y:S01]  /*10e0*/  IMAD.X R17, R27, 0x1, R24, P0 ;  /* 0x000000011b117824 */ /* 0x000fe200000e0618 */
[----:B------:R-:W-:Y:S02]  /*10f0*/  IADD3 R19, P1, PT, R22, R19, RZ ;  /* 0x0000001316137210 */ /* 0x000fe40007f3e0ff */
[----:B------:R-:W-:-:S02]  /*1100*/  SHF.L.W.U32.HI R24, R18, 0x11, R27 ;  /* 0x0000001112187819 */ /* 0x000fc40000010e1b */
[----:B------:R-:W-:Y:S01]  /*1110*/  LOP3.LUT R20, R25, R6, RZ, 0x3c, !PT ;  /* 0x0000000619147212 */ /* 0x000fe200078e3cff */
[C---:B------:R-:W-:Y:S01]  /*1120*/  IMAD.X R18, R21.reuse, 0x1, R7, P1 ;  /* 0x0000000115127824 */ /* 0x040fe200008e0607 */
[----:B------:R-:W-:Y:S02]  /*1130*/  SHF.L.W.U32.HI R26, R21, 0x15, R22 ;  /* 0x00000015151a7819 */ /* 0x000fe40000010e16 */
[----:B------:R-:W-:Y:S02]  /*1140*/  LOP3.LUT R25, R24, R17, RZ, 0x3c, !PT ;  /* 0x0000001118197212 */ /* 0x000fe400078e3cff */
[----:B------:R-:W-:Y:S02]  /*1150*/  SHF.L.W.U32.HI R21, R22, 0x15, R21 ;  /* 0x0000001516157819 */ /* 0x000fe40000010e15 */
[-C--:B------:R-:W-:Y:S02]  /*1160*/  IADD3 R7, P0, PT, R20, R19.reuse, RZ ;  /* 0x0000001314077210 */ /* 0x080fe40007f1e0ff */
[----:B------:R-:W-:-:S02]  /*1170*/  LOP3.LUT R22, R26, R19, RZ, 0x3c, !PT ;  /* 0x000000131a167212 */ /* 0x000fc400078e3cff */
[----:B------:R-:W-:Y:S02]  /*1180*/  SHF.L.W.U32.HI R19, R20, 0xd, R25 ;  /* 0x0000000d14137819 */ /* 0x000fe40000010e19 */
[----:B------:R-:W-:Y:S01]  /*1190*/  LOP3.LUT R21, R21, R18, RZ, 0x3c, !PT ;  /* 0x0000001215157212 */ /* 0x000fe200078e3cff */
[C---:B------:R-:W-:Y:S01]  /*11a0*/  IMAD.X R18, R25.reuse, 0x1, R18, P0 ;  /* 0x0000000119127824 */ /* 0x040fe200000e0612 */
[----:B------:R-:W-:Y:S02]  /*11b0*/  SHF.L.W.U32.HI R20, R25, 0xd, R20 ;  /* 0x0000000d19147819 */ /* 0x000fe40000010e14 */
[----:B------:R-:W-:Y:S02]  /*11c0*/  IADD3 R17, P0, PT, R22, R17, RZ ;  /* 0x0000001116117210 */ /* 0x000fe40007f1e0ff */
[----:B------:R-:W-:Y:S02]  /*11d0*/  LOP3.LUT R20, R20, R7, RZ, 0x3c, !PT ;  /* 0x0000000714147212 */ /* 0x000fe400078e3cff */
[----:B------:R-:W-:-:S02]  /*11e0*/  SHF.L.W.U32.HI R24, R22, 0x10, R21 ;  /* 0x0000001016187819 */ /* 0x000fc40000010e15 */
[C---:B------:R-:W-:Y:S01]  /*11f0*/  SHF.L.W.U32.HI R22, R21.reuse, 0x10, R22 ;  /* 0x0000001015167819 */ /* 0x040fe20000010e16 */
[----:B------:R-:W-:Y:S01]  /*1200*/  IMAD.X R21, R21, 0x1, R6, P0 ;  /* 0x0000000115157824 */ /* 0x000fe200000e0606 */
[----:B------:R-:W-:Y:S02]  /*1210*/  LOP3.LUT R25, R19, R18, RZ, 0x3c, !PT ;  /* 0x0000001213197212 */ /* 0x000fe400078e3cff */
[-C--:B------:R-:W-:Y:S02]  /*1220*/  IADD3 R6, P0, PT, R20, R17.reuse, RZ ;  /* 0x0000001114067210 */ /* 0x080fe40007f1e0ff */
[----:B------:R-:W-:Y:S02]  /*1230*/  LOP3.LUT R19, R22, R17, RZ, 0x3c, !PT ;  /* 0x0000001116137212 */ /* 0x000fe400078e3cff */
[----:B------:R-:W-:Y:S01]  /*1240*/  LOP3.LUT R24, R24, R21, RZ, 0x3c, !PT ;  /* 0x0000001518187212 */ /* 0x000fe200078e3cff */
[C---:B------:R-:W-:Y:S01]  /*1250*/  IMAD.X R17, R25.reuse, 0x1, R21, P0 ;  /* 0x0000000119117824 */ /* 0x040fe200000e0615 */
[----:B------:R-:W-:-:S02]  /*1260*/  SHF.L.W.U32.HI R21, R25, 0x11, R20 ;  /* 0x0000001119157819 */ /* 0x000fc40000010e14 */
[----:B------:R-:W-:Y:S02]  /*1270*/  IADD3 R18, P1, PT, R19, R18, RZ ;  /* 0x0000001213127210 */ /* 0x000fe40007f3e0ff */
[----:B------:R-:W-:Y:S02]  /*1280*/  SHF.L.W.U32.HI R22, R20, 0x11, R25 ;  /* 0x0000001114167819 */ /* 0x000fe40000010e19 */
[C---:B------:R-:W-:Y:S01]  /*1290*/  SHF.L.W.U32.HI R25, R24.reuse, 0x15, R19 ;  /* 0x0000001518197819 */ /* 0x040fe20000010e13 */
[----:B------:R-:W-:Y:S01]  /*12a0*/  IMAD.X R7, R24, 0x1, R7, P1 ;  /* 0x0000000118077824 */ /* 0x000fe200008e0607 */
[----:B------:R-:W-:Y:S02]  /*12b0*/  LOP3.LUT R21, R21, R6, RZ, 0x3c, !PT ;  /* 0x0000000615157212 */ /* 0x000fe400078e3cff */
[----:B------:R-:W-:Y:S02]  /*12c0*/  LOP3.LUT R20, R25, R18, RZ, 0x3c, !PT ;  /* 0x0000001219147212 */ /* 0x000fe400078e3cff */
[----:B------:R-:W-:-:S02]  /*12d0*/  LOP3.LUT R22, R22, R17, RZ, 0x3c, !PT ;  /* 0x0000001116167212 */ /* 0x000fc400078e3cff */
[----:B------:R-:W-:Y:S02]  /*12e0*/  SHF.L.W.U32.HI R24, R19, 0x15, R24 ;  /* 0x0000001513187819 */ /* 0x000fe40000010e18 */
[C---:B------:R-:W-:Y:S02]  /*12f0*/  IADD3 R25, P0, PT, R21.reuse, R18, RZ ;  /* 0x0000001215197210 */ /* 0x040fe40007f1e0ff */
[----:B------:R-:W-:Y:S02]  /*1300*/  SHF.L.W.U32.HI R18, R22, 0xd, R21 ;  /* 0x0000000d16127819 */ /* 0x000fe40000010e15 */
[----:B------:R-:W-:Y:S01]  /*1310*/  LOP3.LUT R19, R24, R7, RZ, 0x3c, !PT ;  /* 0x0000000718137212 */ /* 0x000fe200078e3cff */
[----:B------:R-:W-:Y:S01]  /*1320*/  IMAD.X R24, R22, 0x1, R7, P0 ;  /* 0x0000000116187824 */ /* 0x000fe200000e0607 */
[----:B------:R-:W-:Y:S02]  /*1330*/  SHF.L.W.U32.HI R21, R21, 0xd, R22 ;  /* 0x0000000d15157819 */ /* 0x000fe40000010e16 */
[----:B------:R-:W-:-:S02]  /*1340*/  IADD3 R22, P0, PT, R20, R17, RZ ;  /* 0x0000001114167210 */ /* 0x000fc40007f1e0ff */
[----:B------:R-:W-:Y:S02]  /*1350*/  LOP3.LUT R15, R16, R15, RZ, 0x3c, !PT ;  /* 0x0000000f100f7212 */ /* 0x000fe400078e3cff */
[----:B------:R-:W-:Y:S02]  /*1360*/  LOP3.LUT R7, R18, R25, RZ, 0x3c, !PT ;  /* 0x0000001912077212 */ /* 0x000fe400078e3cff */
[C---:B------:R-:W-:Y:S02]  /*1370*/  SHF.L.W.U32.HI R16, R19.reuse, 0x10, R20 ;  /* 0x0000001013107819 */ /* 0x040fe40000010e14 */
[----:B------:R-:W-:Y:S01]  /*1380*/  SHF.L.W.U32.HI R20, R20, 0x10, R19 ;  /* 0x0000001014147819 */ /* 0x000fe20000010e13 */
[----:B------:R-:W-:Y:S01]  /*1390*/  IMAD.X R19, R19, 0x1, R6, P0 ;  /* 0x0000000113137824 */ /* 0x000fe200000e0606 */
[----:B------:R-:W-:Y:S02]  /*13a0*/  LOP3.LUT R18, R21, R24, RZ, 0x3c, !PT ;  /* 0x0000001815127212 */ /* 0x000fe400078e3cff */
[----:B------:R-:W-:-:S02]  /*13b0*/  IADD3 R6, P1, PT, R7, R22, RZ ;  /* 0x0000001607067210 */ /* 0x000fc40007f3e0ff */
[----:B------:R-:W-:Y:S02]  /*13c0*/  LOP3.LUT R17, R16, R22, RZ, 0x3c, !PT ;  /* 0x0000001610117212 */ /* 0x000fe400078e3cff */
[----:B------:R-:W-:Y:S01]  /*13d0*/  LOP3.LUT R20, R20, R19, RZ, 0x3c, !PT ;  /* 0x0000001314147212 */ /* 0x000fe200078e3cff */
[----:B------:R-:W-:Y:S01]  /*13e0*/  IMAD.X R16, R18, 0x1, R19, P1 ;  /* 0x0000000112107824 */ /* 0x000fe200008e0613 */
[-C--:B------:R-:W-:Y:S02]  /*13f0*/  LOP3.LUT R21, R10, R11.reuse, RZ, 0x3c, !PT ;  /* 0x0000000b0a157212 */ /* 0x080fe400078e3cff */
[----:B------:R-:W-:Y:S02]  /*1400*/  IADD3 R11, P0, PT, R12, R11, RZ ;  /* 0x0000000b0c0b7210 */ /* 0x000fe40007f1e0ff */
[----:B------:R-:W-:Y:S02]  /*1410*/  SHF.L.W.U32.HI R10, R18, 0x11, R7 ;  /* 0x00000011120a7819 */ /* 0x000fe40000010e07 */
[----:B------:R-:W-:Y:S01]  /*1420*/  LOP3.LUT R18, R13, R14, RZ, 0x3c, !PT ;  /* 0x0000000e0d127212 */ /* 0x000fe200078e3cff */
[----:B------:R-:W-:Y:S01]  /*1430*/  IMAD.X R14, R15, 0x1, R14, P0 ;  /* 0x000000010f0e7824 */ /* 0x000fe200000e060e */
[----:B------:R-:W-:-:S02]  /*1440*/  SHF.L.W.U32.HI R13, R20, 0x15, R17 ;  /* 0x00000015140d7819 */ /* 0x000fc40000010e11 */
[----:B------:R-:W-:Y:S02]  /*1450*/  SHF.L.W.U32.HI R12, R15, 0x11, R12 ;  /* 0x000000110f0c7819 */ /* 0x000fe40000010e0c */
[----:B------:R-:W-:Y:S02]  /*1460*/  SHF.L.W.U32.HI R7, R18, 0x15, R21 ;  /* 0x0000001512077819 */ /* 0x000fe40000010e15 */
[----:B------:R-:W-:Y:S02]  /*1470*/  LOP3.LUT R13, R16, R13, R10, 0x96, !PT ;  /* 0x0000000d100d7212 */ /* 0x000fe400078e960a */
[----:B------:R-:W-:Y:S02]  /*1480*/  LOP3.LUT R12, R14, R7, R12, 0x96, !PT ;  /* 0x000000070e0c7212 */ /* 0x000fe400078e960c */
[----:B------:R-:W-:Y:S02]  /*1490*/  LOP3.LUT R6, R13, 0x1fffffff, R6, 0x48, !PT ;  /* 0x1fffffff0d067812 */ /* 0x000fe400078e4806 */
[----:B------:R-:W-:-:S02]  /*14a0*/  LOP3.LUT R11, R12, 0x1fffffff, R11, 0x48, !PT ;  /* 0x1fffffff0c0b7812 */ /* 0x000fc400078e480b */
[C---:B------:R-:W-:Y:S02]  /*14b0*/  ISETP.NE.U32.AND P3, PT, R6.reuse, UR8, PT ;  /* 0x0000000806007c0c */ /* 0x040fe4000bf65070 */
[----:B------:R-:W-:Y:S02]  /*14c0*/  ISETP.NE.U32.AND P4, PT, R6, UR10, PT ;  /* 0x0000000a06007c0c */ /* 0x000fe4000bf85070 */
[C---:B------:R-:W-:Y:S02]  /*14d0*/  ISETP.NE.U32.AND P0, PT, R11.reuse, UR8, PT ;  /* 0x000000080b007c0c */ /* 0x040fe4000bf05070 */
[C---:B------:R-:W-:Y:S02]  /*14e0*/  ISETP.NE.AND.EX P3, PT, R11.reuse, UR9, PT, P3 ;  /* 0x000000090b007c0c */ /* 0x040fe4000bf65330 */
[C---:B------:R-:W-:Y:S02]  /*14f0*/  ISETP.NE.U32.AND P1, PT, R11.reuse, UR10, PT ;  /* 0x0000000a0b007c0c */ /* 0x040fe4000bf25070 */
[----:B------:R-:W-:-:S02]  /*1500*/  ISETP.NE.AND.EX P4, PT, R11, UR11, PT, P4 ;  /* 0x0000000b0b007c0c */ /* 0x000fc4000bf85340 */
[C---:B------:R-:W-:Y:S02]  /*1510*/  ISETP.NE.AND.EX P3, PT, R6.reuse, UR9, P3, P0 ;  /* 0x0000000906007c0c */ /* 0x040fe40009f65300 */
[C---:B------:R-:W-:Y:S02]  /*1520*/  ISETP.NE.AND.EX P4, PT, R6.reuse, UR11, P4, P1 ;  /* 0x0000000b06007c0c */ /* 0x040fe4000a785310 */
[C---:B------:R-:W-:Y:S02]  /*1530*/  ISETP.NE.U32.AND P0, PT, R6.reuse, UR12, PT ;  /* 0x0000000c06007c0c */ /* 0x040fe4000bf05070 */
[----:B------:R-:W-:Y:S02]  /*1540*/  ISETP.NE.U32.AND P6, PT, R6, UR14, PT ;  /* 0x0000000e06007c0c */ /* 0x000fe4000bfc5070 */
[C---:B------:R-:W-:Y:S02]  /*1550*/  ISETP.NE.U32.AND P2, PT, R11.reuse, UR12, PT ;  /* 0x0000000c0b007c0c */ /* 0x040fe4000bf45070 */
[----:B------:R-:W-:-:S02]  /*1560*/  ISETP.NE.U32.AND P1, PT, R11, UR14, PT ;  /* 0x0000000e0b007c0c */ /* 0x000fc4000bf25070 */
[C---:B------:R-:W-:Y:S01]  /*1570*/  ISETP.NE.AND.EX P0, PT, R11.reuse, UR13, PT, P0 ;  /* 0x0000000d0b007c0c */ /* 0x040fe2000bf05300 */
[----:B------:R3:W-:Y:S01]  /*1580*/  @!P3 STS [UR77], R23 ;  /* 0x00000017ff00b988 */ /* 0x0007e2000800084d */
[C---:B------:R-:W-:Y:S02]  /*1590*/  ISETP.NE.U32.AND P3, PT, R6.reuse, UR16, PT ;  /* 0x0000001006007c0c */ /* 0x040fe4000bf65070 */
[C---:B------:R-:W-:Y:S01]  /*15a0*/  ISETP.NE.AND.EX P6, PT, R11.reuse, UR15, PT, P6 ;  /* 0x0000000f0b007c0c */ /* 0x040fe2000bfc5360 */
[----:B------:R3:W-:Y:S01]  /*15b0*/  @!P4 STS [UR77+0x4], R23 ;  /* 0x00000417ff00c988 */ /* 0x0007e2000800084d */
[C---:B------:R-:W-:Y:S01]  /*15c0*/  ISETP.NE.U32.AND P4, PT, R6.reuse, UR18, PT ;  /* 0x0000001206007c0c */ /* 0x040fe2000bf85070 */
[----:B-1----:R-:W-:Y:S01]  /*15d0*/  ULEA UR77, UR71, UR70, 0x18 ;  /* 0x00000046474d7291 */ /* 0x002fe2000f8ec0ff */
[----:B------:R-:W-:Y:S01]  /*15e0*/  ISETP.NE.U32.AND P5, PT, R11, UR16, PT ;  /* 0x000000100b007c0c */ /* 0x000fe2000bfa5070 */
[----:B------:R-:W0:Y:S01]  /*15f0*/  LDCU.64 UR70, c[0x3][0xf8] ;  /* 0x00c01f00ff4677ac */ /* 0x000e220008000a00 */
[----:B------:R-:W-:-:S02]  /*1600*/  ISETP.NE.AND.EX P2, PT, R6, UR13, P0, P2 ;  /* 0x0000000d06007c0c */ /* 0x000fc40008745320 */
[C---:B------:R-:W-:Y:S02]  /*1610*/  ISETP.NE.AND.EX P3, PT, R11.reuse, UR17, PT, P3 ;  /* 0x000000110b007c0c */ /* 0x040fe4000bf65330 */
[C---:B------:R-:W-:Y:S02]  /*1620*/  ISETP.NE.AND.EX P1, PT, R6.reuse, UR15, P6, P1 ;  /* 0x0000000f06007c0c */ /* 0x040fe4000b725310 */
[C---:B------:R-:W-:Y:S02]  /*1630*/  ISETP.NE.U32.AND P0, PT, R11.reuse, UR18, PT ;  /* 0x000000120b007c0c */ /* 0x040fe4000bf05070 */
[C---:B------:R-:W-:Y:S02]  /*1640*/  ISETP.NE.U32.AND P6, PT, R6.reuse, UR20, PT ;  /* 0x0000001406007c0c */ /* 0x040fe4000bfc5070 */
[C---:B------:R-:W-:Y:S02]  /*1650*/  ISETP.NE.AND.EX P4, PT, R11.reuse, UR19, PT, P4 ;  /* 0x000000130b007c0c */ /* 0x040fe4000bf85340 */
[----:B------:R-:W-:Y:S01]  /*1660*/  ISETP.NE.AND.EX P5, PT, R6, UR17, P3, P5 ;  /* 0x0000001106007c0c */ /* 0x000fe20009fa5350 */
[----:B------:R3:W-:Y:S01]  /*1670*/  @!P2 STS [UR77+0x8], R23 ;  /* 0x00000817ff00a988 */ /* 0x0007e2000800084d */
[----:B------:R-:W-:-:S02]  /*1680*/  ISETP.NE.U32.AND P3, PT, R11, UR20, PT ;  /* 0x000000140b007c0c */ /* 0x000fc4000bf65070 */
[C---:B------:R-:W-:Y:S01]  /*1690*/  ISETP.NE.AND.EX P6, PT, R11.reuse, UR21, PT, P6 ;  /* 0x000000150b007c0c */ /* 0x040fe2000bfc5360 */
[----:B------:R3:W-:Y:S01]  /*16a0*/  @!P1 STS [UR77+0xc], R23 ;  /* 0x00000c17ff009988 */ /* 0x0007e2000800084d */
[C---:B------:R-:W-:Y:S02]  /*16b0*/  ISETP.NE.AND.EX P0, PT, R6.reuse, UR19, P4, P0 ;  /* 0x0000001306007c0c */ /* 0x040fe4000a705300 */
[C---:B------:R-:W-:Y:S02]  /*16c0*/  ISETP.NE.U32.AND P4, PT, R6.reuse, UR22, PT ;  /* 0x0000001606007c0c */ /* 0x040fe4000bf85070 */
[----:B------:R-:W-:Y:S02]  /*16d0*/  ISETP.NE.AND.EX P3, PT, R6, UR21, P6, P3 ;  /* 0x0000001506007c0c */ /* 0x000fe4000b765330 */
[C---:B------:R-:W-:Y:S01]  /*16e0*/  ISETP.NE.U32.AND P6, PT, R11.reuse, UR22, PT ;  /* 0x000000160b007c0c */ /* 0x040fe2000bfc5070 */
[----:B------:R3:W-:Y:S01]  /*16f0*/  @!P5 STS [UR77+0x10], R23 ;  /* 0x00001017ff00d988 */ /* 0x0007e2000800084d */
[----:B------:R-:W-:-:S02]  /*1700*/  ISETP.NE.AND.EX P4, PT, R11, UR23, PT, P4 ;  /* 0x000000170b007c0c */ /* 0x000fc4000bf85340 */
[C---:B------:R-:W-:Y:S02]  /*1710*/  ISETP.NE.U32.AND P2, PT, R6.reuse, UR24, PT ;  /* 0x0000001806007c0c */ /* 0x040fe4000bf45070 */
[C---:B------:R-:W-:Y:S01]  /*1720*/  ISETP.NE.AND.EX P4, PT, R6.reuse, UR23, P4, P6 ;  /* 0x0000001706007c0c */ /* 0x040fe2000a785360 */
[----:B------:R3:W-:Y:S01]  /*1730*/  @!P0 STS [UR77+0x14], R23 ;  /* 0x00001417ff008988 */ /* 0x0007e2000800084d */
[C---:B------:R-:W-:Y:S02]  /*1740*/  ISETP.NE.U32.AND P6, PT, R6.reuse, UR26, PT ;  /* 0x0000001a06007c0c */ /* 0x040fe4000bfc5070 */
[C---:B------:R-:W-:Y:S01]  /*1750*/  ISETP.NE.U32.AND P1, PT, R11.reuse, UR24, PT ;  /* 0x000000180b007c0c */ /* 0x040fe2000bf25070 */
[----:B------:R3:W-:Y:S01]  /*1760*/  @!P3 STS [UR77+0x18], R23 ;  /* 0x00001817ff00b988 */ /* 0x0007e2000800084d */
[----:B------:R-:W-:Y:S02]  /*1770*/  ISETP.NE.U32.AND P0, PT, R11, UR26, PT ;  /* 0x0000001a0b007c0c */ /* 0x000fe4000bf05070 */
[----:B------:R-:W-:-:S02]  /*1780*/  ISETP.NE.U32.AND P5, PT, R6, UR28, PT ;  /* 0x0000001c06007c0c */ /* 0x000fc4000bfa5070 */
[C---:B------:R-:W-:Y:S02]  /*1790*/  ISETP.NE.AND.EX P2, PT, R11.reuse, UR25, PT, P2 ;  /* 0x000000190b007c0c */ /* 0x040fe4000bf45320 */
[C---:B------:R-:W-:Y:S01]  /*17a0*/  ISETP.NE.AND.EX P6, PT, R11.reuse, UR27, PT, P6 ;  /* 0x0000001b0b007c0c */ /* 0x040fe2000bfc5360 */
[----:B------:R3:W-:Y:S01]  /*17b0*/  @!P4 STS [UR77+0x1c], R23 ;  /* 0x00001c17ff00c988 */ /* 0x0007e2000800084d */
[C---:B------:R-:W-:Y:S02]  /*17c0*/  ISETP.NE.U32.AND P4, PT, R6.reuse, UR30, PT ;  /* 0x0000001e06007c0c */ /* 0x040fe4000bf85070 */
[C---:B------:R-:W-:Y:S02]  /*17d0*/  ISETP.NE.U32.AND P3, PT, R11.reuse, UR28, PT ;  /* 0x0000001c0b007c0c */ /* 0x040fe4000bf65070 */
[----:B------:R-:W-:Y:S02]  /*17e0*/  ISETP.NE.AND.EX P1, PT, R6, UR25, P2, P1 ;  /* 0x0000001906007c0c */ /* 0x000fe40009725310 */
[----:B------:R-:W-:-:S02]  /*17f0*/  ISETP.NE.AND.EX P5, PT, R11, UR29, PT, P5 ;  /* 0x0000001d0b007c0c */ /* 0x000fc4000bfa5350 */
        /* <DEDUP_REMOVED lines=100> */
[C---:B--2---:R-:W-:Y:S02]  /*1e40*/  ISETP.NE.U32.AND P4, PT, R6.reuse, UR72, PT ;  /* 0x0000004806007c0c */ /* 0x044fe4000bf85070 */
[----:B------:R-:W-:Y:S02]  /*1e50*/  ISETP.NE.AND.EX P3, PT, R6, UR69, P3, P6 ;  /* 0x0000004506007c0c */ /* 0x000fe40009f65360 */
[C---:B------:R-:W-:Y:S01]  /*1e60*/  ISETP.NE.U32.AND P6, PT, R11.reuse, UR72, PT ;  /* 0x000000480b007c0c */ /* 0x040fe2000bfc5070 */
[----:B------:R3:W-:Y:S01]  /*1e70*/  @!P5 STS [UR77+0x70], R23 ;  /* 0x00007017ff00d988 */ /* 0x0007e2000800084d */
[----:B------:R-:W-:-:S02]  /*1e80*/  ISETP.NE.AND.EX P4, PT, R11, UR73, PT, P4 ;  /* 0x000000490b007c0c */ /* 0x000fc4000bf85340 */
[C---:B0-----:R-:W-:Y:S02]  /*1e90*/  ISETP.NE.U32.AND P1, PT, R11.reuse, UR70, PT ;  /* 0x000000460b007c0c */ /* 0x041fe4000bf25070 */
[C---:B------:R-:W-:Y:S01]  /*1ea0*/  ISETP.NE.AND.EX P4, PT, R6.reuse, UR73, P4, P6 ;  /* 0x0000004906007c0c */ /* 0x040fe2000a785360 */
[----:B------:R-:W0:Y:S01]  /*1eb0*/  LDCU.64 UR72, c[0x3][0x100] ;  /* 0x00c02000ff4877ac */ /* 0x000e220008000a00 */
[C---:B------:R-:W-:Y:S01]  /*1ec0*/  ISETP.NE.U32.AND P6, PT, R6.reuse, UR70, PT ;  /* 0x0000004606007c0c */ /* 0x040fe2000bfc5070 */
[----:B------:R3:W-:Y:S03]  /*1ed0*/  @!P2 STS [UR77+0x74], R23 ;  /* 0x00007417ff00a988 */ /* 0x0007e6000800084d */
[----:B------:R-:W-:Y:S01]  /*1ee0*/  ISETP.NE.AND.EX P6, PT, R11, UR71, PT, P6 ;  /* 0x000000470b007c0c */ /* 0x000fe2000bfc5360 */
[----:B------:R3:W-:Y:S03]  /*1ef0*/  @!P3 STS [UR77+0x78], R23 ;  /* 0x00007817ff00b988 */ /* 0x0007e6000800084d */
[C---:B------:R-:W-:Y:S01]  /*1f00*/  ISETP.NE.AND.EX P1, PT, R6.reuse, UR71, P6, P1 ;  /* 0x0000004706007c0c */ /* 0x040fe2000b725310 */
[----:B------:R-:W1:Y:S02]  /*1f10*/  LDCU.64 UR70, c[0x3][0x108] ;  /* 0x00c02100ff4677ac */ /* 0x000e640008000a00 */
[----:B------:R3:W-:Y:S01]  /*1f20*/  @!P4 STS [UR77+0xa4], R23 ;  /* 0x0000a417ff00c988 */ /* 0x0007e2000800084d */
[----:B0-----:R-:W-:-:S02]  /*1f30*/  ISETP.NE.U32.AND P0, PT, R6, UR72, PT ;  /* 0x0000004806007c0c */ /* 0x001fc4000bf05070 */
[C---:B------:R-:W-:Y:S02]  /*1f40*/  ISETP.NE.U32.AND P6, PT, R11.reuse, UR72, PT ;  /* 0x000000480b007c0c */ /* 0x040fe4000bfc5070 */
[----:B------:R-:W-:-:S05]  /*1f50*/  ISETP.NE.AND.EX P0, PT, R11, UR73, PT, P0 ;  /* 0x000000490b007c0c */ /* 0x000fca000bf05300 */
[----:B------:R3:W-:Y:S01]  /*1f60*/  @!P1 STS [UR77+0x7c], R23 ;  /* 0x00007c17ff009988 */ /* 0x0007e2000800084d */
[C---:B------:R-:W-:Y:S01]  /*1f70*/  ISETP.NE.AND.EX P0, PT, R6.reuse, UR73, P0, P6 ;  /* 0x0000004906007c0c */ /* 0x040fe20008705360 */
[----:B------:R-:W0:Y:S01]  /*1f80*/  LDCU.64 UR72, c[0x3][0x110] ;  /* 0x00c02200ff4877ac */ /* 0x000e220008000a00 */
[----:B-1----:R-:W-:Y:S02]  /*1f90*/  ISETP.NE.U32.AND P6, PT, R6, UR70, PT ;  /* 0x0000004606007c0c */ /* 0x002fe4000bfc5070 */
[C---:B------:R-:W-:Y:S02]  /*1fa0*/  ISETP.NE.U32.AND P5, PT, R11.reuse, UR70, PT ;  /* 0x000000460b007c0c */ /* 0x040fe4000bfa5070 */
[----:B------:R-:W-:-:S04]  /*1fb0*/  ISETP.NE.AND.EX P6, PT, R11, UR71, PT, P6 ;  /* 0x000000470b007c0c */ /* 0x000fc8000bfc5360 */
[C---:B------:R-:W-:Y:S01]  /*1fc0*/  ISETP.NE.AND.EX P5, PT, R6.reuse, UR71, P6, P5 ;  /* 0x0000004706007c0c */ /* 0x040fe2000b7a5350 */
[----:B------:R-:W1:Y:S02]  /*1fd0*/  LDCU.64 UR70, c[0x3][0x118] ;  /* 0x00c02300ff4677ac */ /* 0x000e640008000a00 */
[----:B------:R3:W-:Y:S01]  /*1fe0*/  @!P0 STS [UR77+0x80], R23 ;  /* 0x00008017ff008988 */ /* 0x0007e2000800084d */
[----:B0-----:R-:W-:Y:S02]  /*1ff0*/  ISETP.NE.U32.AND P2, PT, R6, UR72, PT ;  /* 0x0000004806007c0c */ /* 0x001fe4000bf45070 */
        /* <DEDUP_REMOVED lines=32> */
[----:B------:R-:W-:-:S03]  /*2200*/  ISETP.NE.AND.EX P3, PT, R6, UR71, P6, P3 ;  /* 0x0000004706007c0c */ /* 0x000fc6000b765330 */
[----:B------:R3:W-:Y:S01]  /*2210*/  @!P5 STS [UR77+0x98], R23 ;  /* 0x00009817ff00d988 */ /* 0x0007e2000800084d */
[----:B0-----:R-:W-:Y:S02]  /*2220*/  ISETP.NE.U32.AND P2, PT, R6, UR72, PT ;  /* 0x0000004806007c0c */ /* 0x001fe4000bf45070 */
[C---:B------:R-:W-:Y:S02]  /*2230*/  ISETP.NE.U32.AND P6, PT, R11.reuse, UR72, PT ;  /* 0x000000480b007c0c */ /* 0x040fe4000bfc5070 */
[----:B------:R-:W-:-:S05]  /*2240*/  ISETP.NE.AND.EX P2, PT, R11, UR73, PT, P2 ;  /* 0x000000490b007c0c */ /* 0x000fca000bf45320 */
[----:B------:R3:W-:Y:S01]  /*2250*/  @!P3 STS [UR77+0x9c], R23 ;  /* 0x00009c17ff00b988 */ /* 0x0007e2000800084d */
[----:B------:R-:W-:-:S13]  /*2260*/  ISETP.NE.AND.EX P2, PT, R6, UR73, P2, P6 ;  /* 0x0000004906007c0c */ /* 0x000fda0009745360 */
[----:B------:R3:W-:Y:S01]  /*2270*/  @!P2 STS [UR77+0xa0], R23 ;  /* 0x0000a017ff00a988 */ /* 0x0007e2000800084d */
[----:B------:R-:W-:Y:S05]  /*2280*/  BRA.U UP0, `(.L_x_85) ;  /* 0xffffffe100387547 */ /* 0x000fea000b83ffff */
[----:B------:R-:W-:Y:S01]  /*2290*/  BAR.SYNC.DEFER_BLOCKING 0x0 ;  /* 0x0000000000007b1d */ /* 0x000fe20000010000 */
[----:B------:R-:W-:-:S13]  /*22a0*/  ISETP.GT.U32.AND P0, PT, R0, 0x29, PT ;  /* 0x000000290000780c */ /* 0x000fda0003f04070 */
[----:B------:R-:W-:Y:S05]  /*22b0*/  @P0 EXIT ;  /* 0x000000000000094d */ /* 0x000fea0003800000 */
[----:B------:R-:W0:Y:S02]  /*22c0*/  LDS R5, [R8] ;  /* 0x0000000008057984 */ /* 0x000e240000000800 */
[----:B0-----:R-:W-:-:S13]  /*22d0*/  ISETP.NE.AND P0, PT, R5, RZ, PT ;  /* 0x000000ff0500720c */ /* 0x001fda0003f05270 */
[----:B------:R-:W-:Y:S05]  /*22e0*/  @!P0 EXIT ;  /* 0x000000000000894d */ /* 0x000fea0003800000 */
[----:B------:R-:W0:Y:S01]  /*22f0*/  LDC.64 R2, c[0x0][0x3a8] ;  /* 0x0000ea00ff027b82 */ /* 0x000e220000000a00 */
[----:B------:R-:W1:Y:S01]  /*2300*/  LDCU.64 UR4, c[0x0][0x358] ;  /* 0x00006b00ff0477ac */ /* 0x000e620008000a00 */
[----:B0-----:R-:W-:-:S05]  /*2310*/  IMAD.WIDE.U32 R2, R0, 0x4, R2 ;  /* 0x0000000400027825 */ /* 0x001fca00078e0002 */
[----:B-1----:R-:W-:Y:S01]  /*2320*/  STG.E desc[UR4][R2.64], R5 ;  /* 0x0000000502007986 */ /* 0x002fe2000c101904 */
[----:B------:R-:W-:Y:S05]  /*2330*/  EXIT ;  /* 0x000000000000794d */ /* 0x000fea0003800000 */
.L_x_86:
        /* <DEDUP_REMOVED lines=12> */
.L_x_92:


//--------------------- .nv.shared._Z10FluffyTailPK5uint2PS_PKiPi --------------------------
	.section	.nv.shared._Z10FluffyTailPK5uint2PS_PKiPi,"aw",@nobits
	.sectionflags	@""
	.align	4
.nv.shared._Z10FluffyTailPK5uint2PS_PKiPi:
	.zero		1028


//--------------------- .nv.shared.reserved.0     --------------------------
	.section	.nv.shared.reserved.0,"aw",@nobits
	.weak		__nv_reservedSMEM_offset_0_alias
	.size		__nv_reservedSMEM_offset_0_alias, 0, 64
	.other		__nv_reservedSMEM_offset_0_alias,@"STO_CUDA_RESERVED_SHARED STV_DEFAULT"
__nv_reservedSMEM_offset_0_alias:
	.zero		0
	.zero		64


//--------------------- .nv.shared._Z11FluffyRoundILi87040ELi87040EEvPK5uint2PS0_PKiPi --------------------------
	.section	.nv.shared._Z11FluffyRoundILi87040ELi87040EEvPK5uint2PS0_PKiPi,"aw",@nobits
	.sectionflags	@""
	.align	4
.nv.shared._Z11FluffyRoundILi87040ELi87040EEvPK5uint2PS0_PKiPi:
	.zero		33792


//--------------------- .nv.shared._Z11FluffyRoundILi133120ELi87040EEvPK5uint2PS0_PKiPi --------------------------
	.section	.nv.shared._Z11FluffyRoundILi133120ELi87040EEvPK5uint2PS0_PKiPi,"aw",@nobits
	.sectionflags	@""
	.align	4
.nv.shared._Z11FluffyRoundILi133120ELi87040EEvPK5uint2PS0_PKiPi:
	.zero		33792


//--------------------- .nv.shared._Z12FluffySeed2BPK5uint2P10ulonglong4PKiPii --------------------------
	.section	.nv.shared._Z12FluffySeed2BPK5uint2P10ulonglong4PKiPii,"aw",@nobits
	.sectionflags	@""
	.align	8
.nv.shared._Z12FluffySeed2BPK5uint2P10ulonglong4PKiPii:
	.zero		9472


//--------------------- .nv.shared._Z12FluffySeed2AmmmmP10ulonglong4Pi --------------------------
	.section	.nv.shared._Z12FluffySeed2AmmmmP10ulonglong4Pi,"aw",@nobits
	.sectionflags	@""
	.align	8
.nv.shared._Z12FluffySeed2AmmmmP10ulonglong4Pi:
	.zero		9472


//--------------------- .nv.shared._Z14FluffyRecoverymmmmP10ulonglong4Pi --------------------------
	.section	.nv.shared._Z14FluffyRecoverymmmmP10ulonglong4Pi,"aw",@nobits
	.sectionflags	@""
	.align	4
.nv.shared._Z14FluffyRecoverymmmmP10ulonglong4Pi:
	.zero		1192


//--------------------- .nv.constant0._Z10FluffyTailPK5uint2PS_PKiPi --------------------------
	.section	.nv.constant0._Z10FluffyTailPK5uint2PS_PKiPi,"a",@progbits
	.sectionflags	@""
	.align	4
.nv.constant0._Z10FluffyTailPK5uint2PS_PKiPi:
	.zero		928


//--------------------- .nv.constant0._Z11FluffyRoundILi87040ELi87040EEvPK5uint2PS0_PKiPi --------------------------
	.section	.nv.constant0._Z11FluffyRoundILi87040ELi87040EEvPK5uint2PS0_PKiPi,"a",@progbits
	.sectionflags	@""
	.align	4
.nv.constant0._Z11FluffyRoundILi87040ELi87040EEvPK5uint2PS0_PKiPi:
	.zero		928


//--------------------- .nv.constant0._Z11FluffyRoundILi133120ELi87040EEvPK5uint2PS0_PKiPi --------------------------
	.section	.nv.constant0._Z11FluffyRoundILi133120ELi87040EEvPK5uint2PS0_PKiPi,"a",@progbits
	.sectionflags	@""
	.align	4
.nv.constant0._Z11FluffyRoundILi133120ELi87040EEvPK5uint2PS0_PKiPi:
	.zero		928


//--------------------- .nv.constant0._Z12FluffySeed2BPK5uint2P10ulonglong4PKiPii --------------------------
	.section	.nv.constant0._Z12FluffySeed2BPK5uint2P10ulonglong4PKiPii,"a",@progbits
	.sectionflags	@""
	.align	4
.nv.constant0._Z12FluffySeed2BPK5uint2P10ulonglong4PKiPii:
	.zero		932


//--------------------- .nv.constant0._Z12FluffySeed2AmmmmP10ulonglong4Pi --------------------------
	.section	.nv.constant0._Z12FluffySeed2AmmmmP10ulonglong4Pi,"a",@progbits
	.sectionflags	@""
	.align	4
.nv.constant0._Z12FluffySeed2AmmmmP10ulonglong4Pi:
	.zero		944


//--------------------- .nv.constant0._Z14FluffyRecoverymmmmP10ulonglong4Pi --------------------------
	.section	.nv.constant0._Z14FluffyRecoverymmmmP10ulonglong4Pi,"a",@progbits
	.sectionflags	@""
	.align	4
.nv.constant0._Z14FluffyRecoverymmmmP10ulonglong4Pi:
	.zero		944


//--------------------- SYMBOLS --------------------------

	.type		.nv.reservedSmem.offset0,@object
	.size		.nv.reservedSmem.offset0,0x4
	.type		.nv.reservedSmem.cap,@object
	.size		.nv.reservedSmem.cap,0x4
